//
// Generated by NVIDIA NVVM Compiler
//
// Compiler Build ID: CL-36424714
// Cuda compilation tools, release 13.0, V13.0.88
// Based on NVVM 20.0.0
//

.version 9.0
.target sm_100
.address_size 64

	// .globl	_Z9tlmSourcePdS_S_S_Pid

.visible .entry _Z9tlmSourcePdS_S_S_Pid(
	.param .u64 .ptr .align 1 _Z9tlmSourcePdS_S_S_Pid_param_0,
	.param .u64 .ptr .align 1 _Z9tlmSourcePdS_S_S_Pid_param_1,
	.param .u64 .ptr .align 1 _Z9tlmSourcePdS_S_S_Pid_param_2,
	.param .u64 .ptr .align 1 _Z9tlmSourcePdS_S_S_Pid_param_3,
	.param .u64 .ptr .align 1 _Z9tlmSourcePdS_S_S_Pid_param_4,
	.param .f64 _Z9tlmSourcePdS_S_S_Pid_param_5
)
{
	.reg .b32 	%r<13>;
	.reg .b64 	%rd<19>;
	.reg .b64 	%fd<10>;

	ld.param.u64 	%rd1, [_Z9tlmSourcePdS_S_S_Pid_param_0];
	ld.param.u64 	%rd2, [_Z9tlmSourcePdS_S_S_Pid_param_1];
	ld.param.u64 	%rd3, [_Z9tlmSourcePdS_S_S_Pid_param_2];
	ld.param.u64 	%rd4, [_Z9tlmSourcePdS_S_S_Pid_param_3];
	ld.param.u64 	%rd5, [_Z9tlmSourcePdS_S_S_Pid_param_4];
	ld.param.f64 	%fd1, [_Z9tlmSourcePdS_S_S_Pid_param_5];
	cvta.to.global.u64 	%rd6, %rd4;
	cvta.to.global.u64 	%rd7, %rd3;
	cvta.to.global.u64 	%rd8, %rd2;
	cvta.to.global.u64 	%rd9, %rd1;
	cvta.to.global.u64 	%rd10, %rd5;
	ld.global.u32 	%r1, [%rd10];
	ld.global.u32 	%r2, [%rd10+4];
	mad.lo.s32 	%r3, %r1, 100, %r2;
	mul.wide.s32 	%rd11, %r3, 8;
	add.s64 	%rd12, %rd9, %rd11;
	ld.global.f64 	%fd2, [%rd12];
	add.f64 	%fd3, %fd1, %fd2;
	st.global.f64 	[%rd12], %fd3;
	ld.global.u32 	%r4, [%rd10];
	ld.global.u32 	%r5, [%rd10+4];
	mad.lo.s32 	%r6, %r4, 100, %r5;
	mul.wide.s32 	%rd13, %r6, 8;
	add.s64 	%rd14, %rd8, %rd13;
	ld.global.f64 	%fd4, [%rd14];
	sub.f64 	%fd5, %fd4, %fd1;
	st.global.f64 	[%rd14], %fd5;
	ld.global.u32 	%r7, [%rd10];
	ld.global.u32 	%r8, [%rd10+4];
	mad.lo.s32 	%r9, %r7, 100, %r8;
	mul.wide.s32 	%rd15, %r9, 8;
	add.s64 	%rd16, %rd7, %rd15;
	ld.global.f64 	%fd6, [%rd16];
	sub.f64 	%fd7, %fd6, %fd1;
	st.global.f64 	[%rd16], %fd7;
	ld.global.u32 	%r10, [%rd10];
	ld.global.u32 	%r11, [%rd10+4];
	mad.lo.s32 	%r12, %r10, 100, %r11;
	mul.wide.s32 	%rd17, %r12, 8;
	add.s64 	%rd18, %rd6, %rd17;
	ld.global.f64 	%fd8, [%rd18];
	add.f64 	%fd9, %fd1, %fd8;
	st.global.f64 	[%rd18], %fd9;
	ret;

}
	// .globl	_Z10tlmScatterPdS_S_S_dPid
.visible .entry _Z10tlmScatterPdS_S_S_dPid(
	.param .u64 .ptr .align 1 _Z10tlmScatterPdS_S_S_dPid_param_0,
	.param .u64 .ptr .align 1 _Z10tlmScatterPdS_S_S_dPid_param_1,
	.param .u64 .ptr .align 1 _Z10tlmScatterPdS_S_S_dPid_param_2,
	.param .u64 .ptr .align 1 _Z10tlmScatterPdS_S_S_dPid_param_3,
	.param .f64 _Z10tlmScatterPdS_S_S_dPid_param_4,
	.param .u64 .ptr .align 1 _Z10tlmScatterPdS_S_S_dPid_param_5,
	.param .f64 _Z10tlmScatterPdS_S_S_dPid_param_6
)
{
	.reg .pred 	%p<2>;
	.reg .b32 	%r<10>;
	.reg .b64 	%rd<14>;
	.reg .b64 	%fd<27>;

	ld.param.u64 	%rd1, [_Z10tlmScatterPdS_S_S_dPid_param_0];
	ld.param.u64 	%rd2, [_Z10tlmScatterPdS_S_S_dPid_param_1];
	ld.param.u64 	%rd3, [_Z10tlmScatterPdS_S_S_dPid_param_2];
	ld.param.u64 	%rd4, [_Z10tlmScatterPdS_S_S_dPid_param_3];
	ld.param.f64 	%fd1, [_Z10tlmScatterPdS_S_S_dPid_param_4];
	mov.u32 	%r2, %ctaid.x;
	mov.u32 	%r3, %ntid.x;
	mov.u32 	%r4, %tid.x;
	mad.lo.s32 	%r5, %r2, %r3, %r4;
	mov.u32 	%r6, %ctaid.y;
	mov.u32 	%r7, %ntid.y;
	mov.u32 	%r8, %tid.y;
	mad.lo.s32 	%r9, %r6, %r7, %r8;
	mad.lo.s32 	%r1, %r5, 100, %r9;
	setp.gt.s32 	%p1, %r1, 9999;
	@%p1 bra 	$L__BB1_2;
	cvta.to.global.u64 	%rd5, %rd1;
	cvta.to.global.u64 	%rd6, %rd4;
	cvta.to.global.u64 	%rd7, %rd2;
	cvta.to.global.u64 	%rd8, %rd3;
	mul.wide.s32 	%rd9, %r1, 8;
	add.s64 	%rd10, %rd5, %rd9;
	ld.global.f64 	%fd2, [%rd10];
	add.f64 	%fd3, %fd2, %fd2;
	add.s64 	%rd11, %rd6, %rd9;
	ld.global.f64 	%fd4, [%rd11];
	fma.rn.f64 	%fd5, %fd4, 0d4000000000000000, %fd3;
	add.s64 	%rd12, %rd7, %rd9;
	ld.global.f64 	%fd6, [%rd12];
	add.f64 	%fd7, %fd6, %fd6;
	sub.f64 	%fd8, %fd5, %fd7;
	add.s64 	%rd13, %rd8, %rd9;
	ld.global.f64 	%fd9, [%rd13];
	add.f64 	%fd10, %fd9, %fd9;
	sub.f64 	%fd11, %fd8, %fd10;
	mul.f64 	%fd12, %fd1, 0d4010000000000000;
	div.rn.f64 	%fd13, %fd11, %fd12;
	mul.f64 	%fd14, %fd1, %fd13;
	sub.f64 	%fd15, %fd3, %fd14;
	sub.f64 	%fd16, %fd15, %fd2;
	st.global.f64 	[%rd10], %fd16;
	ld.global.f64 	%fd17, [%rd12];
	fma.rn.f64 	%fd18, %fd17, 0d4000000000000000, %fd14;
	sub.f64 	%fd19, %fd18, %fd17;
	st.global.f64 	[%rd12], %fd19;
	ld.global.f64 	%fd20, [%rd13];
	fma.rn.f64 	%fd21, %fd20, 0d4000000000000000, %fd14;
	sub.f64 	%fd22, %fd21, %fd20;
	st.global.f64 	[%rd13], %fd22;
	ld.global.f64 	%fd23, [%rd11];
	add.f64 	%fd24, %fd23, %fd23;
	sub.f64 	%fd25, %fd24, %fd14;
	sub.f64 	%fd26, %fd25, %fd23;
	st.global.f64 	[%rd11], %fd26;
$L__BB1_2:
	ret;

}
	// .globl	_Z10tlmConnectPdS_S_S_ddddPi
.visible .entry _Z10tlmConnectPdS_S_S_ddddPi(
	.param .u64 .ptr .align 1 _Z10tlmConnectPdS_S_S_ddddPi_param_0,
	.param .u64 .ptr .align 1 _Z10tlmConnectPdS_S_S_ddddPi_param_1,
	.param .u64 .ptr .align 1 _Z10tlmConnectPdS_S_S_ddddPi_param_2,
	.param .u64 .ptr .align 1 _Z10tlmConnectPdS_S_S_ddddPi_param_3,
	.param .f64 _Z10tlmConnectPdS_S_S_ddddPi_param_4,
	.param .f64 _Z10tlmConnectPdS_S_S_ddddPi_param_5,
	.param .f64 _Z10tlmConnectPdS_S_S_ddddPi_param_6,
	.param .f64 _Z10tlmConnectPdS_S_S_ddddPi_param_7,
	.param .u64 .ptr .align 1 _Z10tlmConnectPdS_S_S_ddddPi_param_8
)
{
	.reg .pred 	%p<19>;
	.reg .b32 	%r<13>;
	.reg .b64 	%rd<28>;
	.reg .b64 	%fd<17>;

	ld.param.u64 	%rd5, [_Z10tlmConnectPdS_S_S_ddddPi_param_0];
	ld.param.u64 	%rd6, [_Z10tlmConnectPdS_S_S_ddddPi_param_1];
	ld.param.u64 	%rd7, [_Z10tlmConnectPdS_S_S_ddddPi_param_2];
	ld.param.u64 	%rd8, [_Z10tlmConnectPdS_S_S_ddddPi_param_3];
	ld.param.f64 	%fd1, [_Z10tlmConnectPdS_S_S_ddddPi_param_4];
	ld.param.f64 	%fd2, [_Z10tlmConnectPdS_S_S_ddddPi_param_5];
	ld.param.f64 	%fd3, [_Z10tlmConnectPdS_S_S_ddddPi_param_6];
	ld.param.f64 	%fd4, [_Z10tlmConnectPdS_S_S_ddddPi_param_7];
	cvta.to.global.u64 	%rd1, %rd7;
	cvta.to.global.u64 	%rd2, %rd5;
	cvta.to.global.u64 	%rd3, %rd8;
	cvta.to.global.u64 	%rd4, %rd6;
	mov.u32 	%r5, %ctaid.x;
	mov.u32 	%r6, %ntid.x;
	mov.u32 	%r7, %tid.x;
	mad.lo.s32 	%r1, %r5, %r6, %r7;
	mov.u32 	%r8, %ctaid.y;
	mov.u32 	%r9, %ntid.y;
	mov.u32 	%r10, %tid.y;
	mad.lo.s32 	%r2, %r8, %r9, %r10;
	setp.lt.s32 	%p1, %r1, 1;
	mul.lo.s32 	%r3, %r1, 100;
	add.s32 	%r11, %r3, %r2;
	setp.gt.s32 	%p2, %r11, 9999;
	or.pred  	%p3, %p1, %p2;
	@%p3 bra 	$L__BB2_2;
	mul.wide.u32 	%rd9, %r11, 8;
	add.s64 	%rd10, %rd4, %rd9;
	ld.global.f64 	%fd5, [%rd10];
	add.s32 	%r12, %r11, -100;
	mul.wide.s32 	%rd11, %r12, 8;
	add.s64 	%rd12, %rd3, %rd11;
	ld.global.f64 	%fd6, [%rd12];
	st.global.f64 	[%rd10], %fd6;
	st.global.f64 	[%rd12], %fd5;
$L__BB2_2:
	setp.gt.s32 	%p4, %r11, 9999;
	setp.eq.s32 	%p5, %r2, 0;
	or.pred  	%p6, %p5, %p4;
	@%p6 bra 	$L__BB2_4;
	mul.wide.s32 	%rd13, %r11, 8;
	add.s64 	%rd14, %rd2, %rd13;
	ld.global.f64 	%fd7, [%rd14];
	cvt.s64.s32 	%rd15, %r3;
	cvt.u64.u32 	%rd16, %r2;
	add.s64 	%rd17, %rd16, %rd15;
	shl.b64 	%rd18, %rd17, 3;
	add.s64 	%rd19, %rd1, %rd18;
	ld.global.f64 	%fd8, [%rd19+-8];
	st.global.f64 	[%rd14], %fd8;
	st.global.f64 	[%rd19+-8], %fd7;
$L__BB2_4:
	setp.gt.s32 	%p7, %r1, 99;
	setp.ne.s32 	%p8, %r2, 99;
	or.pred  	%p9, %p7, %p8;
	@%p9 bra 	$L__BB2_6;
	mul.wide.s32 	%rd20, %r3, 8;
	add.s64 	%rd21, %rd1, %rd20;
	ld.global.f64 	%fd9, [%rd21+792];
	mul.f64 	%fd10, %fd4, %fd9;
	st.global.f64 	[%rd21+792], %fd10;
$L__BB2_6:
	setp.gt.s32 	%p10, %r1, 99;
	setp.ne.s32 	%p11, %r2, 0;
	or.pred  	%p12, %p10, %p11;
	@%p12 bra 	$L__BB2_8;
	mul.wide.s32 	%rd22, %r3, 8;
	add.s64 	%rd23, %rd2, %rd22;
	ld.global.f64 	%fd11, [%rd23];
	mul.f64 	%fd12, %fd3, %fd11;
	st.global.f64 	[%rd23], %fd12;
$L__BB2_8:
	setp.ne.s32 	%p13, %r1, 99;
	setp.gt.u32 	%p14, %r2, 99;
	or.pred  	%p15, %p13, %p14;
	@%p15 bra 	$L__BB2_10;
	mul.wide.u32 	%rd24, %r2, 8;
	add.s64 	%rd25, %rd3, %rd24;
	ld.global.f64 	%fd13, [%rd25+79200];
	mul.f64 	%fd14, %fd2, %fd13;
	st.global.f64 	[%rd25+79200], %fd14;
$L__BB2_10:
	setp.gt.u32 	%p16, %r2, 99;
	setp.ne.s32 	%p17, %r1, 0;
	or.pred  	%p18, %p17, %p16;
	@%p18 bra 	$L__BB2_12;
	mul.wide.u32 	%rd26, %r2, 8;
	add.s64 	%rd27, %rd4, %rd26;
	ld.global.f64 	%fd15, [%rd27];
	mul.f64 	%fd16, %fd1, %fd15;
	st.global.f64 	[%rd27], %fd16;
$L__BB2_12:
	ret;

}
	// .globl	_Z9tlmOutputPdS_S_iPi
.visible .entry _Z9tlmOutputPdS_S_iPi(
	.param .u64 .ptr .align 1 _Z9tlmOutputPdS_S_iPi_param_0,
	.param .u64 .ptr .align 1 _Z9tlmOutputPdS_S_iPi_param_1,
	.param .u64 .ptr .align 1 _Z9tlmOutputPdS_S_iPi_param_2,
	.param .u32 _Z9tlmOutputPdS_S_iPi_param_3,
	.param .u64 .ptr .align 1 _Z9tlmOutputPdS_S_iPi_param_4
)
{
	.reg .b32 	%r<5>;
	.reg .b64 	%rd<14>;
	.reg .b64 	%fd<4>;

	ld.param.u64 	%rd1, [_Z9tlmOutputPdS_S_iPi_param_0];
	ld.param.u64 	%rd2, [_Z9tlmOutputPdS_S_iPi_param_1];
	ld.param.u64 	%rd3, [_Z9tlmOutputPdS_S_iPi_param_2];
	ld.param.u32 	%r1, [_Z9tlmOutputPdS_S_iPi_param_3];
	ld.param.u64 	%rd4, [_Z9tlmOutputPdS_S_iPi_param_4];
	cvta.to.global.u64 	%rd5, %rd1;
	cvta.to.global.u64 	%rd6, %rd3;
	cvta.to.global.u64 	%rd7, %rd2;
	cvta.to.global.u64 	%rd8, %rd4;
	ld.global.u32 	%r2, [%rd8];
	ld.global.u32 	%r3, [%rd8+4];
	mad.lo.s32 	%r4, %r3, 100, %r2;
	mul.wide.s32 	%rd9, %r4, 8;
	add.s64 	%rd10, %rd7, %rd9;
	ld.global.f64 	%fd1, [%rd10];
	add.s64 	%rd11, %rd6, %rd9;
	ld.global.f64 	%fd2, [%rd11];
	add.f64 	%fd3, %fd1, %fd2;
	mul.wide.s32 	%rd12, %r1, 8;
	add.s64 	%rd13, %rd5, %rd12;
	st.global.f64 	[%rd13], %fd3;
	ret;

}


// ===== COMPILED SASS (sm_100) =====

	.target	sm_100

	.elftype	@"ET_EXEC"


//--------------------- .note.nv.tkinfo           --------------------------
	.section	.note.nv.tkinfo,"",@"SHT_NOTE"
	.sectionflags	@"SHF_NOTE_NV_TKINFO"
	.tkinfo
        /*0018*/ 	.word	0x00000002
        /*0030*/ 	.string	""
        /*0030*/ 	.string	"ptxas"
        /*0030*/ 	.string	"Cuda compilation tools, release 13.0, V13.0.88"
        /*0030*/ 	.string	"Build cuda_13.0.r13.0/compiler.36424714_0"
        /*0030*/ 	.string	"-arch sm_100 -m 64 "



//--------------------- .note.nv.cuinfo           --------------------------
	.section	.note.nv.cuinfo,"",@"SHT_NOTE"
	.sectionflags	@"SHF_NOTE_NV_CUINFO"
        /*0018*/ 	.short	0x0002
        /*001a*/ 	.short	0x0064
        /*001c*/ 	.short	0x0082
	.zero		2


//--------------------- .nv.info                  --------------------------
	.section	.nv.info,"",@"SHT_CUDA_INFO"
	.align	4


	//----- nvinfo : EIATTR_REGCOUNT
	.align		4
        /*0000*/ 	.byte	0x04, 0x2f
        /*0002*/ 	.short	(.L_1 - .L_0)
	.align		4
.L_0:
        /*0004*/ 	.word	index@(_Z9tlmSourcePdS_S_S_Pid)
        /*0008*/ 	.word	0x00000010


	//----- nvinfo : EIATTR_FRAME_SIZE
	.align		4
.L_1:
        /*000c*/ 	.byte	0x04, 0x11
        /*000e*/ 	.short	(.L_3 - .L_2)
	.align		4
.L_2:
        /*0010*/ 	.word	index@(_Z9tlmSourcePdS_S_S_Pid)
        /*0014*/ 	.word	0x00000000


	//----- nvinfo : EIATTR_REGCOUNT
	.align		4
.L_3:
        /*0018*/ 	.byte	0x04, 0x2f
        /*001a*/ 	.short	(.L_5 - .L_4)
	.align		4
.L_4:
        /*001c*/ 	.word	index@(_Z10tlmScatterPdS_S_S_dPid)
        /*0020*/ 	.word	0x00000022


	//----- nvinfo : EIATTR_FRAME_SIZE
	.align		4
.L_5:
        /*0024*/ 	.byte	0x04, 0x11
        /*0026*/ 	.short	(.L_7 - .L_6)
	.align		4
.L_6:
        /*0028*/ 	.word	index@($__internal_0_$__cuda_sm20_div_rn_f64_full)
        /*002c*/ 	.word	0x00000000


	//----- nvinfo : EIATTR_FRAME_SIZE
	.align		4
.L_7:
        /*0030*/ 	.byte	0x04, 0x11
        /*0032*/ 	.short	(.L_9 - .L_8)
	.align		4
.L_8:
        /*0034*/ 	.word	index@(_Z10tlmScatterPdS_S_S_dPid)
        /*0038*/ 	.word	0x00000000


	//----- nvinfo : EIATTR_REGCOUNT
	.align		4
.L_9:
        /*003c*/ 	.byte	0x04, 0x2f
        /*003e*/ 	.short	(.L_11 - .L_10)
	.align		4
.L_10:
        /*0040*/ 	.word	index@(_Z10tlmConnectPdS_S_S_ddddPi)
        /*0044*/ 	.word	0x0000001a


	//----- nvinfo : EIATTR_FRAME_SIZE
	.align		4
.L_11:
        /*0048*/ 	.byte	0x04, 0x11
        /*004a*/ 	.short	(.L_13 - .L_12)
	.align		4
.L_12:
        /*004c*/ 	.word	index@(_Z10tlmConnectPdS_S_S_ddddPi)
        /*0050*/ 	.word	0x00000000


	//----- nvinfo : EIATTR_REGCOUNT
	.align		4
.L_13:
        /*0054*/ 	.byte	0x04, 0x2f
        /*0056*/ 	.short	(.L_15 - .L_14)
	.align		4
.L_14:
        /*0058*/ 	.word	index@(_Z9tlmOutputPdS_S_iPi)
        /*005c*/ 	.word	0x00000010


	//----- nvinfo : EIATTR_FRAME_SIZE
	.align		4
.L_15:
        /*0060*/ 	.byte	0x04, 0x11
        /*0062*/ 	.short	(.L_17 - .L_16)
	.align		4
.L_16:
        /*0064*/ 	.word	index@(_Z9tlmOutputPdS_S_iPi)
        /*0068*/ 	.word	0x00000000


	//----- nvinfo : EIATTR_MIN_STACK_SIZE
	.align		4
.L_17:
        /*006c*/ 	.byte	0x04, 0x12
        /*006e*/ 	.short	(.L_19 - .L_18)
	.align		4
.L_18:
        /*0070*/ 	.word	index@(_Z9tlmOutputPdS_S_iPi)
        /*0074*/ 	.word	0x00000000


	//----- nvinfo : EIATTR_MIN_STACK_SIZE
	.align		4
.L_19:
        /*0078*/ 	.byte	0x04, 0x12
        /*007a*/ 	.short	(.L_21 - .L_20)
	.align		4
.L_20:
        /*007c*/ 	.word	index@(_Z10tlmConnectPdS_S_S_ddddPi)
        /*0080*/ 	.word	0x00000000


	//----- nvinfo : EIATTR_MIN_STACK_SIZE
	.align		4
.L_21:
        /*0084*/ 	.byte	0x04, 0x12
        /*0086*/ 	.short	(.L_23 - .L_22)
	.align		4
.L_22:
        /*0088*/ 	.word	index@(_Z10tlmScatterPdS_S_S_dPid)
        /*008c*/ 	.word	0x00000000


	//----- nvinfo : EIATTR_MIN_STACK_SIZE
	.align		4
.L_23:
        /*0090*/ 	.byte	0x04, 0x12
        /*0092*/ 	.short	(.L_25 - .L_24)
	.align		4
.L_24:
        /*0094*/ 	.word	index@(_Z9tlmSourcePdS_S_S_Pid)
        /*0098*/ 	.word	0x00000000
.L_25:


//--------------------- .nv.compat                --------------------------
	.section	.nv.compat,"",@"SHT_CUDA_COMPAT_INFO"
	.align	4
        /*0000*/ 	.byte	0x02, 0x09, 0x00, 0x00, 0x02, 0x02, 0x01, 0x00, 0x02, 0x05, 0x05, 0x00, 0x03, 0x07, 0x01, 0x01
        /*0010*/ 	.byte	0x02, 0x03, 0x00, 0x00, 0x02, 0x06, 0x01, 0x00, 0x04, 0x0b, 0x08, 0x00, 0x01, 0x00, 0x00, 0x00
        /*0020*/ 	.byte	0x00, 0x00, 0x00, 0x00


//--------------------- .nv.info._Z9tlmOutputPdS_S_iPi --------------------------
	.section	.nv.info._Z9tlmOutputPdS_S_iPi,"",@"SHT_CUDA_INFO"
	.sectionflags	@""
	.align	4


	//----- nvinfo : EIATTR_CUDA_API_VERSION
	.align		4
        /*0000*/ 	.byte	0x04, 0x37
        /*0002*/ 	.short	(.L_27 - .L_26)
.L_26:
        /*0004*/ 	.word	0x00000082


	//----- nvinfo : EIATTR_KPARAM_INFO
	.align		4
.L_27:
        /*0008*/ 	.byte	0x04, 0x17
        /*000a*/ 	.short	(.L_29 - .L_28)
.L_28:
        /*000c*/ 	.word	0x00000000
        /*0010*/ 	.short	0x0004
        /*0012*/ 	.short	0x0020
        /*0014*/ 	.byte	0x00, 0xf5, 0x21, 0x00


	//----- nvinfo : EIATTR_KPARAM_INFO
	.align		4
.L_29:
        /*0018*/ 	.byte	0x04, 0x17
        /*001a*/ 	.short	(.L_31 - .L_30)
.L_30:
        /*001c*/ 	.word	0x00000000
        /*0020*/ 	.short	0x0003
        /*0022*/ 	.short	0x0018
        /*0024*/ 	.byte	0x00, 0xf0, 0x11, 0x00


	//----- nvinfo : EIATTR_KPARAM_INFO
	.align		4
.L_31:
        /*0028*/ 	.byte	0x04, 0x17
        /*002a*/ 	.short	(.L_33 - .L_32)
.L_32:
        /*002c*/ 	.word	0x00000000
        /*0030*/ 	.short	0x0002
        /*0032*/ 	.short	0x0010
        /*0034*/ 	.byte	0x00, 0xf5, 0x21, 0x00


	//----- nvinfo : EIATTR_KPARAM_INFO
	.align		4
.L_33:
        /*0038*/ 	.byte	0x04, 0x17
        /*003a*/ 	.short	(.L_35 - .L_34)
.L_34:
        /*003c*/ 	.word	0x00000000
        /*0040*/ 	.short	0x0001
        /*0042*/ 	.short	0x0008
        /*0044*/ 	.byte	0x00, 0xf5, 0x21, 0x00


	//----- nvinfo : EIATTR_KPARAM_INFO
	.align		4
.L_35:
        /*0048*/ 	.byte	0x04, 0x17
        /*004a*/ 	.short	(.L_37 - .L_36)
.L_36:
        /*004c*/ 	.word	0x00000000
        /*0050*/ 	.short	0x0000
        /*0052*/ 	.short	0x0000
        /*0054*/ 	.byte	0x00, 0xf5, 0x21, 0x00


	//----- nvinfo : EIATTR_SPARSE_MMA_MASK
	.align		4
.L_37:
        /*0058*/ 	.byte	0x03, 0x50
        /*005a*/ 	.short	0x0000


	//----- nvinfo : EIATTR_MAXREG_COUNT
	.align		4
        /*005c*/ 	.byte	0x03, 0x1b
        /*005e*/ 	.short	0x00ff


	//----- nvinfo : EIATTR_MERCURY_ISA_VERSION
	.align		4
        /*0060*/ 	.byte	0x03, 0x5f
        /*0062*/ 	.short	0x0101


	//----- nvinfo : EIATTR_VRC_CTA_INIT_COUNT
	.align		4
        /*0064*/ 	.byte	0x02, 0x4a
	.zero		1
	.zero		1


	//----- nvinfo : EIATTR_EXIT_INSTR_OFFSETS
	.align		4
        /*0068*/ 	.byte	0x04, 0x1c
        /*006a*/ 	.short	(.L_39 - .L_38)


	//   ....[0]....
.L_38:
        /*006c*/ 	.word	0x00000110


	//----- nvinfo : EIATTR_CBANK_PARAM_SIZE
	.align		4
.L_39:
        /*0070*/ 	.byte	0x03, 0x19
        /*0072*/ 	.short	0x0028


	//----- nvinfo : EIATTR_PARAM_CBANK
	.align		4
        /*0074*/ 	.byte	0x04, 0x0a
        /*0076*/ 	.short	(.L_41 - .L_40)
	.align		4
.L_40:
        /*0078*/ 	.word	index@(.nv.constant0._Z9tlmOutputPdS_S_iPi)
        /*007c*/ 	.short	0x0380
        /*007e*/ 	.short	0x0028


	//----- nvinfo : EIATTR_SW_WAR
	.align		4
.L_41:
        /*0080*/ 	.byte	0x04, 0x36
        /*0082*/ 	.short	(.L_43 - .L_42)
.L_42:
        /*0084*/ 	.word	0x00000008
.L_43:


//--------------------- .nv.info._Z10tlmConnectPdS_S_S_ddddPi --------------------------
	.section	.nv.info._Z10tlmConnectPdS_S_S_ddddPi,"",@"SHT_CUDA_INFO"
	.sectionflags	@""
	.align	4


	//----- nvinfo : EIATTR_CUDA_API_VERSION
	.align		4
        /*0000*/ 	.byte	0x04, 0x37
        /*0002*/ 	.short	(.L_45 - .L_44)
.L_44:
        /*0004*/ 	.word	0x00000082


	//----- nvinfo : EIATTR_KPARAM_INFO
	.align		4
.L_45:
        /*0008*/ 	.byte	0x04, 0x17
        /*000a*/ 	.short	(.L_47 - .L_46)
.L_46:
        /*000c*/ 	.word	0x00000000
        /*0010*/ 	.short	0x0008
        /*0012*/ 	.short	0x0040
        /*0014*/ 	.byte	0x00, 0xf5, 0x21, 0x00


	//----- nvinfo : EIATTR_KPARAM_INFO
	.align		4
.L_47:
        /*0018*/ 	.byte	0x04, 0x17
        /*001a*/ 	.short	(.L_49 - .L_48)
.L_48:
        /*001c*/ 	.word	0x00000000
        /*0020*/ 	.short	0x0007
        /*0022*/ 	.short	0x0038
        /*0024*/ 	.byte	0x00, 0xf0, 0x21, 0x00


	//----- nvinfo : EIATTR_KPARAM_INFO
	.align		4
.L_49:
        /*0028*/ 	.byte	0x04, 0x17
        /*002a*/ 	.short	(.L_51 - .L_50)
.L_50:
        /*002c*/ 	.word	0x00000000
        /*0030*/ 	.short	0x0006
        /*0032*/ 	.short	0x0030
        /*0034*/ 	.byte	0x00, 0xf0, 0x21, 0x00


	//----- nvinfo : EIATTR_KPARAM_INFO
	.align		4
.L_51:
        /*0038*/ 	.byte	0x04, 0x17
        /*003a*/ 	.short	(.L_53 - .L_52)
.L_52:
        /*003c*/ 	.word	0x00000000
        /*0040*/ 	.short	0x0005
        /*0042*/ 	.short	0x0028
        /*0044*/ 	.byte	0x00, 0xf0, 0x21, 0x00


	//----- nvinfo : EIATTR_KPARAM_INFO
	.align		4
.L_53:
        /*0048*/ 	.byte	0x04, 0x17
        /*004a*/ 	.short	(.L_55 - .L_54)
.L_54:
        /*004c*/ 	.word	0x00000000
        /*0050*/ 	.short	0x0004
        /*0052*/ 	.short	0x0020
        /*0054*/ 	.byte	0x00, 0xf0, 0x21, 0x00


	//----- nvinfo : EIATTR_KPARAM_INFO
	.align		4
.L_55:
        /*0058*/ 	.byte	0x04, 0x17
        /*005a*/ 	.short	(.L_57 - .L_56)
.L_56:
        /*005c*/ 	.word	0x00000000
        /*0060*/ 	.short	0x0003
        /*0062*/ 	.short	0x0018
        /*0064*/ 	.byte	0x00, 0xf5, 0x21, 0x00


	//----- nvinfo : EIATTR_KPARAM_INFO
	.align		4
.L_57:
        /*0068*/ 	.byte	0x04, 0x17
        /*006a*/ 	.short	(.L_59 - .L_58)
.L_58:
        /*006c*/ 	.word	0x00000000
        /*0070*/ 	.short	0x0002
        /*0072*/ 	.short	0x0010
        /*0074*/ 	.byte	0x00, 0xf5, 0x21, 0x00


	//----- nvinfo : EIATTR_KPARAM_INFO
	.align		4
.L_59:
        /*0078*/ 	.byte	0x04, 0x17
        /*007a*/ 	.short	(.L_61 - .L_60)
.L_60:
        /*007c*/ 	.word	0x00000000
        /*0080*/ 	.short	0x0001
        /*0082*/ 	.short	0x0008
        /*0084*/ 	.byte	0x00, 0xf5, 0x21, 0x00


	//----- nvinfo : EIATTR_KPARAM_INFO
	.align		4
.L_61:
        /*0088*/ 	.byte	0x04, 0x17
        /*008a*/ 	.short	(.L_63 - .L_62)
.L_62:
        /*008c*/ 	.word	0x00000000
        /*0090*/ 	.short	0x0000
        /*0092*/ 	.short	0x0000
        /*0094*/ 	.byte	0x00, 0xf5, 0x21, 0x00


	//----- nvinfo : EIATTR_SPARSE_MMA_MASK
	.align		4
.L_63:
        /*0098*/ 	.byte	0x03, 0x50
        /*009a*/ 	.short	0x0000


	//----- nvinfo : EIATTR_MAXREG_COUNT
	.align		4
        /*009c*/ 	.byte	0x03, 0x1b
        /*009e*/ 	.short	0x00ff


	//----- nvinfo : EIATTR_MERCURY_ISA_VERSION
	.align		4
        /*00a0*/ 	.byte	0x03, 0x5f
        /*00a2*/ 	.short	0x0101


	//----- nvinfo : EIATTR_VRC_CTA_INIT_COUNT
	.align		4
        /*00a4*/ 	.byte	0x02, 0x4a
	.zero		1
	.zero		1


	//----- nvinfo : EIATTR_EXIT_INSTR_OFFSETS
	.align		4
        /*00a8*/ 	.byte	0x04, 0x1c
        /*00aa*/ 	.short	(.L_65 - .L_64)


	//   ....[0]....
.L_64:
        /*00ac*/ 	.word	0x000003f0


	//   ....[1]....
        /*00b0*/ 	.word	0x00000460


	//----- nvinfo : EIATTR_CRS_STACK_SIZE
	.align		4
.L_65:
        /*00b4*/ 	.byte	0x04, 0x1e
        /*00b6*/ 	.short	(.L_67 - .L_66)
.L_66:
        /*00b8*/ 	.word	0x00000000


	//----- nvinfo : EIATTR_CBANK_PARAM_SIZE
	.align		4
.L_67:
        /*00bc*/ 	.byte	0x03, 0x19
        /*00be*/ 	.short	0x0048


	//----- nvinfo : EIATTR_PARAM_CBANK
	.align		4
        /*00c0*/ 	.byte	0x04, 0x0a
        /*00c2*/ 	.short	(.L_69 - .L_68)
	.align		4
.L_68:
        /*00c4*/ 	.word	index@(.nv.constant0._Z10tlmConnectPdS_S_S_ddddPi)
        /*00c8*/ 	.short	0x0380
        /*00ca*/ 	.short	0x0048


	//----- nvinfo : EIATTR_SW_WAR
	.align		4
.L_69:
        /*00cc*/ 	.byte	0x04, 0x36
        /*00ce*/ 	.short	(.L_71 - .L_70)
.L_70:
        /*00d0*/ 	.word	0x00000008
.L_71:


//--------------------- .nv.info._Z10tlmScatterPdS_S_S_dPid --------------------------
	.section	.nv.info._Z10tlmScatterPdS_S_S_dPid,"",@"SHT_CUDA_INFO"
	.sectionflags	@""
	.align	4


	//----- nvinfo : EIATTR_CUDA_API_VERSION
	.align		4
        /*0000*/ 	.byte	0x04, 0x37
        /*0002*/ 	.short	(.L_73 - .L_72)
.L_72:
        /*0004*/ 	.word	0x00000082


	//----- nvinfo : EIATTR_KPARAM_INFO
	.align		4
.L_73:
        /*0008*/ 	.byte	0x04, 0x17
        /*000a*/ 	.short	(.L_75 - .L_74)
.L_74:
        /*000c*/ 	.word	0x00000000
        /*0010*/ 	.short	0x0006
        /*0012*/ 	.short	0x0030
        /*0014*/ 	.byte	0x00, 0xf0, 0x21, 0x00


	//----- nvinfo : EIATTR_KPARAM_INFO
	.align		4
.L_75:
        /*0018*/ 	.byte	0x04, 0x17
        /*001a*/ 	.short	(.L_77 - .L_76)
.L_76:
        /*001c*/ 	.word	0x00000000
        /*0020*/ 	.short	0x0005
        /*0022*/ 	.short	0x0028
        /*0024*/ 	.byte	0x00, 0xf5, 0x21, 0x00


	//----- nvinfo : EIATTR_KPARAM_INFO
	.align		4
.L_77:
        /*0028*/ 	.byte	0x04, 0x17
        /*002a*/ 	.short	(.L_79 - .L_78)
.L_78:
        /*002c*/ 	.word	0x00000000
        /*0030*/ 	.short	0x0004
        /*0032*/ 	.short	0x0020
        /*0034*/ 	.byte	0x00, 0xf0, 0x21, 0x00


	//----- nvinfo : EIATTR_KPARAM_INFO
	.align		4
.L_79:
        /*0038*/ 	.byte	0x04, 0x17
        /*003a*/ 	.short	(.L_81 - .L_80)
.L_80:
        /*003c*/ 	.word	0x00000000
        /*0040*/ 	.short	0x0003
        /*0042*/ 	.short	0x0018
        /*0044*/ 	.byte	0x00, 0xf5, 0x21, 0x00


	//----- nvinfo : EIATTR_KPARAM_INFO
	.align		4
.L_81:
        /*0048*/ 	.byte	0x04, 0x17
        /*004a*/ 	.short	(.L_83 - .L_82)
.L_82:
        /*004c*/ 	.word	0x00000000
        /*0050*/ 	.short	0x0002
        /*0052*/ 	.short	0x0010
        /*0054*/ 	.byte	0x00, 0xf5, 0x21, 0x00


	//----- nvinfo : EIATTR_KPARAM_INFO
	.align		4
.L_83:
        /*0058*/ 	.byte	0x04, 0x17
        /*005a*/ 	.short	(.L_85 - .L_84)
.L_84:
        /*005c*/ 	.word	0x00000000
        /*0060*/ 	.short	0x0001
        /*0062*/ 	.short	0x0008
        /*0064*/ 	.byte	0x00, 0xf5, 0x21, 0x00


	//----- nvinfo : EIATTR_KPARAM_INFO
	.align		4
.L_85:
        /*0068*/ 	.byte	0x04, 0x17
        /*006a*/ 	.short	(.L_87 - .L_86)
.L_86:
        /*006c*/ 	.word	0x00000000
        /*0070*/ 	.short	0x0000
        /*0072*/ 	.short	0x0000
        /*0074*/ 	.byte	0x00, 0xf5, 0x21, 0x00


	//----- nvinfo : EIATTR_SPARSE_MMA_MASK
	.align		4
.L_87:
        /*0078*/ 	.byte	0x03, 0x50
        /*007a*/ 	.short	0x0000


	//----- nvinfo : EIATTR_MAXREG_COUNT
	.align		4
        /*007c*/ 	.byte	0x03, 0x1b
        /*007e*/ 	.short	0x00ff


	//----- nvinfo : EIATTR_MERCURY_ISA_VERSION
	.align		4
        /*0080*/ 	.byte	0x03, 0x5f
        /*0082*/ 	.short	0x0101


	//----- nvinfo : EIATTR_VRC_CTA_INIT_COUNT
	.align		4
        /*0084*/ 	.byte	0x02, 0x4a
	.zero		1
	.zero		1


	//----- nvinfo : EIATTR_EXIT_INSTR_OFFSETS
	.align		4
        /*0088*/ 	.byte	0x04, 0x1c
        /*008a*/ 	.short	(.L_89 - .L_88)


	//   ....[0]....
.L_88:
        /*008c*/ 	.word	0x000000b0


	//   ....[1]....
        /*0090*/ 	.word	0x00000470


	//----- nvinfo : EIATTR_CRS_STACK_SIZE
	.align		4
.L_89:
        /*0094*/ 	.byte	0x04, 0x1e
        /*0096*/ 	.short	(.L_91 - .L_90)
.L_90:
        /*0098*/ 	.word	0x00000000


	//----- nvinfo : EIATTR_CBANK_PARAM_SIZE
	.align		4
.L_91:
        /*009c*/ 	.byte	0x03, 0x19
        /*009e*/ 	.short	0x0038


	//----- nvinfo : EIATTR_PARAM_CBANK
	.align		4
        /*00a0*/ 	.byte	0x04, 0x0a
        /*00a2*/ 	.short	(.L_93 - .L_92)
	.align		4
.L_92:
        /*00a4*/ 	.word	index@(.nv.constant0._Z10tlmScatterPdS_S_S_dPid)
        /*00a8*/ 	.short	0x0380
        /*00aa*/ 	.short	0x0038


	//----- nvinfo : EIATTR_SW_WAR
	.align		4
.L_93:
        /*00ac*/ 	.byte	0x04, 0x36
        /*00ae*/ 	.short	(.L_95 - .L_94)
.L_94:
        /*00b0*/ 	.word	0x00000008
.L_95:


//--------------------- .nv.info._Z9tlmSourcePdS_S_S_Pid --------------------------
	.section	.nv.info._Z9tlmSourcePdS_S_S_Pid,"",@"SHT_CUDA_INFO"
	.sectionflags	@""
	.align	4


	//----- nvinfo : EIATTR_CUDA_API_VERSION
	.align		4
        /*0000*/ 	.byte	0x04, 0x37
        /*0002*/ 	.short	(.L_97 - .L_96)
.L_96:
        /*0004*/ 	.word	0x00000082


	//----- nvinfo : EIATTR_KPARAM_INFO
	.align		4
.L_97:
        /*0008*/ 	.byte	0x04, 0x17
        /*000a*/ 	.short	(.L_99 - .L_98)
.L_98:
        /*000c*/ 	.word	0x00000000
        /*0010*/ 	.short	0x0005
        /*0012*/ 	.short	0x0028
        /*0014*/ 	.byte	0x00, 0xf0, 0x21, 0x00


	//----- nvinfo : EIATTR_KPARAM_INFO
	.align		4
.L_99:
        /*0018*/ 	.byte	0x04, 0x17
        /*001a*/ 	.short	(.L_101 - .L_100)
.L_100:
        /*001c*/ 	.word	0x00000000
        /*0020*/ 	.short	0x0004
        /*0022*/ 	.short	0x0020
        /*0024*/ 	.byte	0x00, 0xf5, 0x21, 0x00


	//----- nvinfo : EIATTR_KPARAM_INFO
	.align		4
.L_101:
        /*0028*/ 	.byte	0x04, 0x17
        /*002a*/ 	.short	(.L_103 - .L_102)
.L_102:
        /*002c*/ 	.word	0x00000000
        /*0030*/ 	.short	0x0003
        /*0032*/ 	.short	0x0018
        /*0034*/ 	.byte	0x00, 0xf5, 0x21, 0x00


	//----- nvinfo : EIATTR_KPARAM_INFO
	.align		4
.L_103:
        /*0038*/ 	.byte	0x04, 0x17
        /*003a*/ 	.short	(.L_105 - .L_104)
.L_104:
        /*003c*/ 	.word	0x00000000
        /*0040*/ 	.short	0x0002
        /*0042*/ 	.short	0x0010
        /*0044*/ 	.byte	0x00, 0xf5, 0x21, 0x00


	//----- nvinfo : EIATTR_KPARAM_INFO
	.align		4
.L_105:
        /*0048*/ 	.byte	0x04, 0x17
        /*004a*/ 	.short	(.L_107 - .L_106)
.L_106:
        /*004c*/ 	.word	0x00000000
        /*0050*/ 	.short	0x0001
        /*0052*/ 	.short	0x0008
        /*0054*/ 	.byte	0x00, 0xf5, 0x21, 0x00


	//----- nvinfo : EIATTR_KPARAM_INFO
	.align		4
.L_107:
        /*0058*/ 	.byte	0x04, 0x17
        /*005a*/ 	.short	(.L_109 - .L_108)
.L_108:
        /*005c*/ 	.word	0x00000000
        /*0060*/ 	.short	0x0000
        /*0062*/ 	.short	0x0000
        /*0064*/ 	.byte	0x00, 0xf5, 0x21, 0x00


	//----- nvinfo : EIATTR_SPARSE_MMA_MASK
	.align		4
.L_109:
        /*0068*/ 	.byte	0x03, 0x50
        /*006a*/ 	.short	0x0000


	//----- nvinfo : EIATTR_MAXREG_COUNT
	.align		4
        /*006c*/ 	.byte	0x03, 0x1b
        /*006e*/ 	.short	0x00ff


	//----- nvinfo : EIATTR_MERCURY_ISA_VERSION
	.align		4
        /*0070*/ 	.byte	0x03, 0x5f
        /*0072*/ 	.short	0x0101


	//----- nvinfo : EIATTR_VRC_CTA_INIT_COUNT
	.align		4
        /*0074*/ 	.byte	0x02, 0x4a
	.zero		1
	.zero		1


	//----- nvinfo : EIATTR_EXIT_INSTR_OFFSETS
	.align		4
        /*0078*/ 	.byte	0x04, 0x1c
        /*007a*/ 	.short	(.L_111 - .L_110)


	//   ....[0]....
.L_110:
        /*007c*/ 	.word	0x00000240


	//----- nvinfo : EIATTR_CBANK_PARAM_SIZE
	.align		4
.L_111:
        /*0080*/ 	.byte	0x03, 0x19
        /*0082*/ 	.short	0x0030


	//----- nvinfo : EIATTR_PARAM_CBANK
	.align		4
        /*0084*/ 	.byte	0x04, 0x0a
        /*0086*/ 	.short	(.L_113 - .L_112)
	.align		4
.L_112:
        /*0088*/ 	.word	index@(.nv.constant0._Z9tlmSourcePdS_S_S_Pid)
        /*008c*/ 	.short	0x0380
        /*008e*/ 	.short	0x0030


	//----- nvinfo : EIATTR_SW_WAR
	.align		4
.L_113:
        /*0090*/ 	.byte	0x04, 0x36
        /*0092*/ 	.short	(.L_115 - .L_114)
.L_114:
        /*0094*/ 	.word	0x00000008
.L_115:


//--------------------- .nv.callgraph             --------------------------
	.section	.nv.callgraph,"",@"SHT_CUDA_CALLGRAPH"
	.align	4
	.sectionentsize	8
	.align		4
        /*0000*/ 	.word	0x00000000
	.align		4
        /*0004*/ 	.word	0xffffffff
	.align		4
        /*0008*/ 	.word	0x00000000
	.align		4
        /*000c*/ 	.word	0xfffffffe
	.align		4
        /*0010*/ 	.word	0x00000000
	.align		4
        /*0014*/ 	.word	0xfffffffd
	.align		4
        /*0018*/ 	.word	0x00000000
	.align		4
        /*001c*/ 	.word	0xfffffffc


//--------------------- .text._Z9tlmOutputPdS_S_iPi --------------------------
	.section	.text._Z9tlmOutputPdS_S_iPi,"ax",@progbits
	.align	128
        .global         _Z9tlmOutputPdS_S_iPi
        .type           _Z9tlmOutputPdS_S_iPi,@function
        .size           _Z9tlmOutputPdS_S_iPi,(.L_x_14 - _Z9tlmOutputPdS_S_iPi)
        .other          _Z9tlmOutputPdS_S_iPi,@"STO_CUDA_ENTRY STV_DEFAULT"
_Z9tlmOutputPdS_S_iPi:
.text._Z9tlmOutputPdS_S_iPi:
[----:B------:R-:W-:Y:S08]  /*0000*/  LDC R1, c[0x0][0x37c] ;  /* 0x0000df00ff017b82 */ /* 0x000ff00000000800 */
[----:B------:R-:W0:Y:S01]  /*0010*/  LDC.64 R2, c[0x0][0x3a0] ;  /* 0x0000e800ff027b82 */ /* 0x000e220000000a00 */
[----:B------:R-:W0:Y:S07]  /*0020*/  LDCU.64 UR4, c[0x0][0x358] ;  /* 0x00006b00ff0477ac */ /* 0x000e2e0008000a00 */
[----:B------:R-:W1:Y:S08]  /*0030*/  LDC.64 R4, c[0x0][0x388] ;  /* 0x0000e200ff047b82 */ /* 0x000e700000000a00 */
[----:B------:R-:W2:Y:S01]  /*0040*/  LDC.64 R6, c[0x0][0x390] ;  /* 0x0000e400ff067b82 */ /* 0x000ea20000000a00 */
[----:B0-----:R-:W3:Y:S07]  /*0050*/  LDG.E R0, desc[UR4][R2.64] ;  /* 0x0000000402007981 */ /* 0x001eee000c1e1900 */
[----:B------:R-:W0:Y:S01]  /*0060*/  LDC R13, c[0x0][0x398] ;  /* 0x0000e600ff0d7b82 */ /* 0x000e220000000800 */
[----:B------:R-:W3:Y:S07]  /*0070*/  LDG.E R9, desc[UR4][R2.64+0x4] ;  /* 0x0000040402097981 */ /* 0x000eee000c1e1900 */
[----:B------:R-:W0:Y:S01]  /*0080*/  LDC.64 R10, c[0x0][0x380] ;  /* 0x0000e000ff0a7b82 */ /* 0x000e220000000a00 */
[----:B---3--:R-:W-:-:S04]  /*0090*/  IMAD R9, R9, 0x64, R0 ;  /* 0x0000006409097824 */ /* 0x008fc800078e0200 */
[----:B-1----:R-:W-:-:S04]  /*00a0*/  IMAD.WIDE R4, R9, 0x8, R4 ;  /* 0x0000000809047825 */ /* 0x002fc800078e0204 */
[----:B--2---:R-:W-:Y:S02]  /*00b0*/  IMAD.WIDE R6, R9, 0x8, R6 ;  /* 0x0000000809067825 */ /* 0x004fe400078e0206 */
[----:B------:R-:W2:Y:S04]  /*00c0*/  LDG.E.64 R4, desc[UR4][R4.64] ;  /* 0x0000000404047981 */ /* 0x000ea8000c1e1b00 */
[----:B------:R-:W2:Y:S01]  /*00d0*/  LDG.E.64 R6, desc[UR4][R6.64] ;  /* 0x0000000406067981 */ /* 0x000ea2000c1e1b00 */
[----:B0-----:R-:W-:Y:S01]  /*00e0*/  IMAD.WIDE R2, R13, 0x8, R10 ;  /* 0x000000080d027825 */ /* 0x001fe200078e020a */
[----:B--2---:R-:W-:-:S07]  /*00f0*/  DADD R8, R4, R6 ;  /* 0x0000000004087229 */ /* 0x004fce0000000006 */
[----:B------:R-:W-:Y:S01]  /*0100*/  STG.E.64 desc[UR4][R2.64], R8 ;  /* 0x0000000802007986 */ /* 0x000fe2000c101b04 */
[----:B------:R-:W-:Y:S05]  /*0110*/  EXIT ;  /* 0x000000000000794d */ /* 0x000fea0003800000 */
.L_x_0:
[----:B------:R-:W-:-:S00]  /*0120*/  BRA `(.L_x_0) ;  /* 0xfffffffc00fc7947 */ /* 0x000fc0000383ffff */
[----:B------:R-:W-:-:S00]  /*0130*/  NOP ;  /* 0x0000000000007918 */ /* 0x000fc00000000000 */
        /* <DEDUP_REMOVED lines=12> */
.L_x_14:


//--------------------- .text._Z10tlmConnectPdS_S_S_ddddPi --------------------------
	.section	.text._Z10tlmConnectPdS_S_S_ddddPi,"ax",@progbits
	.align	128
        .global         _Z10tlmConnectPdS_S_S_ddddPi
        .type           _Z10tlmConnectPdS_S_S_ddddPi,@function
        .size           _Z10tlmConnectPdS_S_S_ddddPi,(.L_x_15 - _Z10tlmConnectPdS_S_S_ddddPi)
        .other          _Z10tlmConnectPdS_S_S_ddddPi,@"STO_CUDA_ENTRY STV_DEFAULT"
_Z10tlmConnectPdS_S_S_ddddPi:
.text._Z10tlmConnectPdS_S_S_ddddPi:
[----:B------:R-:W-:Y:S01]  /*0000*/  LDC R1, c[0x0][0x37c] ;  /* 0x0000df00ff017b82 */ /* 0x000fe20000000800 */
[----:B------:R-:W0:Y:S07]  /*0010*/  S2R R3, SR_TID.X ;  /* 0x0000000000037919 */ /* 0x000e2e0000002100 */
[----:B------:R-:W0:Y:S01]  /*0020*/  S2UR UR4, SR_CTAID.X ;  /* 0x00000000000479c3 */ /* 0x000e220000002500 */
[----:B------:R-:W1:Y:S07]  /*0030*/  S2R R5, SR_TID.Y ;  /* 0x0000000000057919 */ /* 0x000e6e0000002200 */
[----:B------:R-:W0:Y:S08]  /*0040*/  LDC R2, c[0x0][0x360] ;  /* 0x0000d800ff027b82 */ /* 0x000e300000000800 */
[----:B------:R-:W1:Y:S08]  /*0050*/  S2UR UR5, SR_CTAID.Y ;  /* 0x00000000000579c3 */ /* 0x000e700000002600 */
[----:B------:R-:W1:Y:S01]  /*0060*/  LDC R0, c[0x0][0x364] ;  /* 0x0000d900ff007b82 */ /* 0x000e620000000800 */
[----:B0-----:R-:W-:-:S04]  /*0070*/  IMAD R2, R2, UR4, R3 ;  /* 0x0000000402027c24 */ /* 0x001fc8000f8e0203 */
[----:B------:R-:W-:Y:S02]  /*0080*/  IMAD R3, R2, 0x64, RZ ;  /* 0x0000006402037824 */ /* 0x000fe400078e02ff */
[----:B-1----:R-:W-:Y:S01]  /*0090*/  IMAD R0, R0, UR5, R5 ;  /* 0x0000000500007c24 */ /* 0x002fe2000f8e0205 */
[----:B------:R-:W0:Y:S03]  /*00a0*/  LDCU.64 UR4, c[0x0][0x358] ;  /* 0x00006b00ff0477ac */ /* 0x000e260008000a00 */
[----:B------:R-:W-:-:S05]  /*00b0*/  IMAD.IADD R17, R0, 0x1, R3 ;  /* 0x0000000100117824 */ /* 0x000fca00078e0203 */
[----:B------:R-:W-:-:S04]  /*00c0*/  ISETP.GT.AND P1, PT, R17, 0x270f, PT ;  /* 0x0000270f1100780c */ /* 0x000fc80003f24270 */
[----:B------:R-:W-:-:S13]  /*00d0*/  ISETP.LT.OR P0, PT, R2, 0x1, P1 ;  /* 0x000000010200780c */ /* 0x000fda0000f01670 */
[----:B------:R-:W1:Y:S01]  /*00e0*/  @!P0 LDC.64 R6, c[0x0][0x398] ;  /* 0x0000e600ff068b82 */ /* 0x000e620000000a00 */
[----:B------:R-:W-:-:S07]  /*00f0*/  @!P0 VIADD R5, R17, 0xffffff9c ;  /* 0xffffff9c11058836 */ /* 0x000fce0000000000 */
[----:B------:R-:W2:Y:S01]  /*0100*/  @!P0 LDC.64 R8, c[0x0][0x388] ;  /* 0x0000e200ff088b82 */ /* 0x000ea20000000a00 */
[----:B-1----:R-:W-:-:S05]  /*0110*/  @!P0 IMAD.WIDE R6, R5, 0x8, R6 ;  /* 0x0000000805068825 */ /* 0x002fca00078e0206 */
[----:B0-----:R-:W3:Y:S01]  /*0120*/  @!P0 LDG.E.64 R12, desc[UR4][R6.64] ;  /* 0x00000004060c8981 */ /* 0x001ee2000c1e1b00 */
[----:B--2---:R-:W-:-:S05]  /*0130*/  @!P0 IMAD.WIDE.U32 R8, R17, 0x8, R8 ;  /* 0x0000000811088825 */ /* 0x004fca00078e0008 */
[----:B------:R-:W2:Y:S01]  /*0140*/  @!P0 LDG.E.64 R10, desc[UR4][R8.64] ;  /* 0x00000004080a8981 */ /* 0x000ea2000c1e1b00 */
[----:B------:R-:W-:-:S13]  /*0150*/  ISETP.EQ.OR P1, PT, R0, RZ, P1 ;  /* 0x000000ff0000720c */ /* 0x000fda0000f22670 */
[----:B------:R-:W0:Y:S08]  /*0160*/  @!P1 LDC.64 R18, c[0x0][0x390] ;  /* 0x0000e400ff129b82 */ /* 0x000e300000000a00 */
[----:B------:R-:W1:Y:S01]  /*0170*/  @!P1 LDC.64 R14, c[0x0][0x380] ;  /* 0x0000e000ff0e9b82 */ /* 0x000e620000000a00 */
[----:B------:R-:W-:-:S04]  /*0180*/  @!P1 IADD3 R5, P2, PT, R0, R3, RZ ;  /* 0x0000000300059210 */ /* 0x000fc80007f5e0ff */
[----:B------:R-:W-:Y:S02]  /*0190*/  @!P1 LEA.HI.X.SX32 R16, R3, RZ, 0x1, P2 ;  /* 0x000000ff03109211 */ /* 0x000fe400010f0eff */
[----:B0-----:R-:W-:-:S04]  /*01a0*/  @!P1 LEA R4, P2, R5, R18, 0x3 ;  /* 0x0000001205049211 */ /* 0x001fc800078418ff */
[----:B------:R-:W-:Y:S01]  /*01b0*/  @!P1 LEA.HI.X R5, R5, R19, R16, 0x3, P2 ;  /* 0x0000001305059211 */ /* 0x000fe200010f1c10 */
[----:B-1----:R-:W-:Y:S01]  /*01c0*/  @!P1 IMAD.WIDE R14, R17, 0x8, R14 ;  /* 0x00000008110e9825 */ /* 0x002fe200078e020e */
[----:B---3--:R-:W-:Y:S04]  /*01d0*/  @!P0 STG.E.64 desc[UR4][R8.64], R12 ;  /* 0x0000000c08008986 */ /* 0x008fe8000c101b04 */
[----:B--2---:R0:W-:Y:S04]  /*01e0*/  @!P0 STG.E.64 desc[UR4][R6.64], R10 ;  /* 0x0000000a06008986 */ /* 0x0041e8000c101b04 */
[----:B------:R-:W2:Y:S04]  /*01f0*/  @!P1 LDG.E.64 R18, desc[UR4][R4.64+-0x8] ;  /* 0xfffff80404129981 */ /* 0x000ea8000c1e1b00 */
[----:B------:R-:W3:Y:S01]  /*0200*/  @!P1 LDG.E.64 R16, desc[UR4][R14.64] ;  /* 0x000000040e109981 */ /* 0x000ee2000c1e1b00 */
[----:B------:R-:W-:-:S04]  /*0210*/  ISETP.NE.AND P0, PT, R0, 0x63, PT ;  /* 0x000000630000780c */ /* 0x000fc80003f05270 */
[----:B------:R-:W-:-:S13]  /*0220*/  ISETP.GT.OR P0, PT, R2, 0x63, P0 ;  /* 0x000000630200780c */ /* 0x000fda0000704670 */
[----:B------:R-:W1:Y:S08]  /*0230*/  @!P0 LDC.64 R20, c[0x0][0x390] ;  /* 0x0000e400ff148b82 */ /* 0x000e700000000a00 */
[----:B0-----:R-:W0:Y:S01]  /*0240*/  @!P0 LDC.64 R6, c[0x0][0x3b8] ;  /* 0x0000ee00ff068b82 */ /* 0x001e220000000a00 */
[----:B-1----:R-:W-:Y:S01]  /*0250*/  @!P0 IMAD.WIDE R20, R3, 0x8, R20 ;  /* 0x0000000803148825 */ /* 0x002fe200078e0214 */
[----:B--2---:R1:W-:Y:S04]  /*0260*/  @!P1 STG.E.64 desc[UR4][R14.64], R18 ;  /* 0x000000120e009986 */ /* 0x0043e8000c101b04 */
[----:B---3--:R1:W-:Y:S04]  /*0270*/  @!P1 STG.E.64 desc[UR4][R4.64+-0x8], R16 ;  /* 0xfffff81004009986 */ /* 0x0083e8000c101b04 */
[----:B------:R-:W0:Y:S01]  /*0280*/  @!P0 LDG.E.64 R22, desc[UR4][R20.64+0x318] ;  /* 0x0003180414168981 */ /* 0x000e22000c1e1b00 */
[----:B------:R-:W-:-:S04]  /*0290*/  ISETP.NE.AND P1, PT, R0, RZ, PT ;  /* 0x000000ff0000720c */ /* 0x000fc80003f25270 */
[----:B------:R-:W-:-:S13]  /*02a0*/  ISETP.GT.OR P1, PT, R2, 0x63, P1 ;  /* 0x000000630200780c */ /* 0x000fda0000f24670 */
[----:B------:R-:W2:Y:S08]  /*02b0*/  @!P1 LDC.64 R8, c[0x0][0x380] ;  /* 0x0000e000ff089b82 */ /* 0x000eb00000000a00 */
[----:B------:R-:W3:Y:S01]  /*02c0*/  @!P1 LDC.64 R10, c[0x0][0x3b0] ;  /* 0x0000ec00ff0a9b82 */ /* 0x000ee20000000a00 */
[----:B0-----:R-:W-:Y:S01]  /*02d0*/  @!P0 DMUL R22, R22, R6 ;  /* 0x0000000616168228 */ /* 0x001fe20000000000 */
[----:B--2---:R-:W-:-:S06]  /*02e0*/  @!P1 IMAD.WIDE R6, R3, 0x8, R8 ;  /* 0x0000000803069825 */ /* 0x004fcc00078e0208 */
[----:B------:R1:W-:Y:S04]  /*02f0*/  @!P0 STG.E.64 desc[UR4][R20.64+0x318], R22 ;  /* 0x0003181614008986 */ /* 0x0003e8000c101b04 */
[----:B------:R-:W3:Y:S01]  /*0300*/  @!P1 LDG.E.64 R8, desc[UR4][R6.64] ;  /* 0x0000000406089981 */ /* 0x000ee2000c1e1b00 */
[----:B------:R-:W-:-:S04]  /*0310*/  ISETP.GT.U32.AND P0, PT, R0, 0x63, PT ;  /* 0x000000630000780c */ /* 0x000fc80003f04070 */
[C---:B------:R-:W-:Y:S01]  /*0320*/  ISETP.NE.OR P2, PT, R2.reuse, 0x63, P0 ;  /* 0x000000630200780c */ /* 0x040fe20000745670 */
[----:B------:R-:W-:Y:S01]  /*0330*/  BSSY.RECONVERGENT B0, `(.L_x_1) ;  /* 0x000000b000007945 */ /* 0x000fe20003800200 */
[----:B------:R-:W-:Y:S01]  /*0340*/  ISETP.NE.OR P0, PT, R2, RZ, P0 ;  /* 0x000000ff0200720c */ /* 0x000fe20000705670 */
[----:B---3--:R-:W-:-:S07]  /*0350*/  @!P1 DMUL R8, R8, R10 ;  /* 0x0000000a08089228 */ /* 0x008fce0000000000 */
[----:B------:R1:W-:Y:S03]  /*0360*/  @!P1 STG.E.64 desc[UR4][R6.64], R8 ;  /* 0x0000000806009986 */ /* 0x0003e6000c101b04 */
[----:B------:R-:W-:Y:S05]  /*0370*/  @P2 BRA `(.L_x_2) ;  /* 0x0000000000182947 */ /* 0x000fea0003800000 */
[----:B------:R-:W0:Y:S01]  /*0380*/  LDC.64 R2, c[0x0][0x398] ;  /* 0x0000e600ff027b82 */ /* 0x000e220000000a00 */
[----:B------:R-:W2:Y:S01]  /*0390*/  LDCU.64 UR6, c[0x0][0x3a8] ;  /* 0x00007500ff0677ac */ /* 0x000ea20008000a00 */
[----:B0-----:R-:W-:-:S05]  /*03a0*/  IMAD.WIDE.U32 R2, R0, 0x8, R2 ;  /* 0x0000000800027825 */ /* 0x001fca00078e0002 */
[----:B-1----:R-:W2:Y:S02]  /*03b0*/  LDG.E.64 R4, desc[UR4][R2.64+0x13560] ;  /* 0x0135600402047981 */ /* 0x002ea4000c1e1b00 */
[----:B--2---:R-:W-:-:S07]  /*03c0*/  DMUL R4, R4, UR6 ;  /* 0x0000000604047c28 */ /* 0x004fce0008000000 */
[----:B------:R0:W-:Y:S04]  /*03d0*/  STG.E.64 desc[UR4][R2.64+0x13560], R4 ;  /* 0x0135600402007986 */ /* 0x0001e8000c101b04 */
.L_x_2:
[----:B------:R-:W-:Y:S05]  /*03e0*/  BSYNC.RECONVERGENT B0 ;  /* 0x0000000000007941 */ /* 0x000fea0003800200 */
.L_x_1:
[----:B------:R-:W-:Y:S05]  /*03f0*/  @P0 EXIT ;  /* 0x000000000000094d */ /* 0x000fea0003800000 */
[----:B0-----:R-:W0:Y:S01]  /*0400*/  LDC.64 R2, c[0x0][0x388] ;  /* 0x0000e200ff027b82 */ /* 0x001e220000000a00 */
[----:B------:R-:W2:Y:S01]  /*0410*/  LDCU.64 UR6, c[0x0][0x3a0] ;  /* 0x00007400ff0677ac */ /* 0x000ea20008000a00 */
[----:B0-----:R-:W-:-:S05]  /*0420*/  IMAD.WIDE.U32 R2, R0, 0x8, R2 ;  /* 0x0000000800027825 */ /* 0x001fca00078e0002 */
[----:B-1----:R-:W2:Y:S02]  /*0430*/  LDG.E.64 R4, desc[UR4][R2.64] ;  /* 0x0000000402047981 */ /* 0x002ea4000c1e1b00 */
[----:B--2---:R-:W-:-:S07]  /*0440*/  DMUL R4, R4, UR6 ;  /* 0x0000000604047c28 */ /* 0x004fce0008000000 */
[----:B------:R-:W-:Y:S01]  /*0450*/  STG.E.64 desc[UR4][R2.64], R4 ;  /* 0x0000000402007986 */ /* 0x000fe2000c101b04 */
[----:B------:R-:W-:Y:S05]  /*0460*/  EXIT ;  /* 0x000000000000794d */ /* 0x000fea0003800000 */
.L_x_3:
        /* <DEDUP_REMOVED lines=9> */
.L_x_15:


//--------------------- .text._Z10tlmScatterPdS_S_S_dPid --------------------------
	.section	.text._Z10tlmScatterPdS_S_S_dPid,"ax",@progbits
	.align	128
        .global         _Z10tlmScatterPdS_S_S_dPid
        .type           _Z10tlmScatterPdS_S_S_dPid,@function
        .size           _Z10tlmScatterPdS_S_S_dPid,(.L_x_13 - _Z10tlmScatterPdS_S_S_dPid)
        .other          _Z10tlmScatterPdS_S_S_dPid,@"STO_CUDA_ENTRY STV_DEFAULT"
_Z10tlmScatterPdS_S_S_dPid:
.text._Z10tlmScatterPdS_S_S_dPid:
[----:B------:R-:W-:Y:S01]  /*0000*/  LDC R1, c[0x0][0x37c] ;  /* 0x0000df00ff017b82 */ /* 0x000fe20000000800 */
[----:B------:R-:W0:Y:S07]  /*0010*/  S2R R3, SR_TID.X ;  /* 0x0000000000037919 */ /* 0x000e2e0000002100 */
[----:B------:R-:W0:Y:S01]  /*0020*/  S2UR UR4, SR_CTAID.X ;  /* 0x00000000000479c3 */ /* 0x000e220000002500 */
[----:B------:R-:W1:Y:S07]  /*0030*/  S2R R5, SR_TID.Y ;  /* 0x0000000000057919 */ /* 0x000e6e0000002200 */
[----:B------:R-:W0:Y:S08]  /*0040*/  LDC R0, c[0x0][0x360] ;  /* 0x0000d800ff007b82 */ /* 0x000e300000000800 */
[----:B------:R-:W1:Y:S08]  /*0050*/  S2UR UR5, SR_CTAID.Y ;  /* 0x00000000000579c3 */ /* 0x000e700000002600 */
[----:B------:R-:W1:Y:S01]  /*0060*/  LDC R2, c[0x0][0x364] ;  /* 0x0000d900ff027b82 */ /* 0x000e620000000800 */
[----:B0-----:R-:W-:-:S02]  /*0070*/  IMAD R0, R0, UR4, R3 ;  /* 0x0000000400007c24 */ /* 0x001fc4000f8e0203 */
[----:B-1----:R-:W-:-:S04]  /*0080*/  IMAD R3, R2, UR5, R5 ;  /* 0x0000000502037c24 */ /* 0x002fc8000f8e0205 */
[----:B------:R-:W-:-:S05]  /*0090*/  IMAD R15, R0, 0x64, R3 ;  /* 0x00000064000f7824 */ /* 0x000fca00078e0203 */
[----:B------:R-:W-:-:S13]  /*00a0*/  ISETP.GT.AND P0, PT, R15, 0x270f, PT ;  /* 0x0000270f0f00780c */ /* 0x000fda0003f04270 */
[----:B------:R-:W-:Y:S05]  /*00b0*/  @P0 EXIT ;  /* 0x000000000000094d */ /* 0x000fea0003800000 */
[----:B------:R-:W0:Y:S01]  /*00c0*/  LDC.64 R4, c[0x0][0x380] ;  /* 0x0000e000ff047b82 */ /* 0x000e220000000a00 */
[----:B------:R-:W1:Y:S07]  /*00d0*/  LDCU.64 UR4, c[0x0][0x358] ;  /* 0x00006b00ff0477ac */ /* 0x000e6e0008000a00 */
[----:B------:R-:W2:Y:S08]  /*00e0*/  LDC.64 R8, c[0x0][0x388] ;  /* 0x0000e200ff087b82 */ /* 0x000eb00000000a00 */
[----:B------:R-:W3:Y:S08]  /*00f0*/  LDC.64 R10, c[0x0][0x398] ;  /* 0x0000e600ff0a7b82 */ /* 0x000ef00000000a00 */
[----:B------:R-:W4:Y:S01]  /*0100*/  LDC.64 R12, c[0x0][0x390] ;  /* 0x0000e400ff0c7b82 */ /* 0x000f220000000a00 */
[----:B0-----:R-:W-:-:S05]  /*0110*/  IMAD.WIDE R4, R15, 0x8, R4 ;  /* 0x000000080f047825 */ /* 0x001fca00078e0204 */
[----:B-1----:R-:W5:Y:S01]  /*0120*/  LDG.E.64 R6, desc[UR4][R4.64] ;  /* 0x0000000404067981 */ /* 0x002f62000c1e1b00 */
[C---:B--2---:R-:W-:Y:S01]  /*0130*/  IMAD.WIDE R8, R15.reuse, 0x8, R8 ;  /* 0x000000080f087825 */ /* 0x044fe200078e0208 */
[----:B------:R-:W0:Y:S04]  /*0140*/  LDC.64 R16, c[0x0][0x3a0] ;  /* 0x0000e800ff107b82 */ /* 0x000e280000000a00 */
[----:B------:R-:W2:Y:S01]  /*0150*/  LDG.E.64 R18, desc[UR4][R8.64] ;  /* 0x0000000408127981 */ /* 0x000ea2000c1e1b00 */
[----:B---3--:R-:W-:-:S05]  /*0160*/  IMAD.WIDE R10, R15, 0x8, R10 ;  /* 0x000000080f0a7825 */ /* 0x008fca00078e020a */
[----:B------:R-:W3:Y:S01]  /*0170*/  LDG.E.64 R2, desc[UR4][R10.64] ;  /* 0x000000040a027981 */ /* 0x000ee2000c1e1b00 */
[----:B----4-:R-:W-:-:S05]  /*0180*/  IMAD.WIDE R12, R15, 0x8, R12 ;  /* 0x000000080f0c7825 */ /* 0x010fca00078e020c */
[----:B------:R-:W4:Y:S01]  /*0190*/  LDG.E.64 R20, desc[UR4][R12.64] ;  /* 0x000000040c147981 */ /* 0x000f22000c1e1b00 */
[----:B0-----:R-:W-:-:S06]  /*01a0*/  DMUL R16, R16, 4 ;  /* 0x4010000010107828 */ /* 0x001fcc0000000000 */
[----:B------:R-:W0:Y:S01]  /*01b0*/  MUFU.RCP64H R23, R17 ;  /* 0x0000001100177308 */ /* 0x000e220000001800 */
[----:B------:R-:W-:-:S06]  /*01c0*/  IMAD.MOV.U32 R22, RZ, RZ, 0x1 ;  /* 0x00000001ff167424 */ /* 0x000fcc00078e00ff */
[----:B0-----:R-:W-:-:S08]  /*01d0*/  DFMA R24, -R16, R22, 1 ;  /* 0x3ff000001018742b */ /* 0x001fd00000000116 */
[----:B------:R-:W-:-:S08]  /*01e0*/  DFMA R24, R24, R24, R24 ;  /* 0x000000181818722b */ /* 0x000fd00000000018 */
[----:B------:R-:W-:Y:S01]  /*01f0*/  DFMA R24, R22, R24, R22 ;  /* 0x000000181618722b */ /* 0x000fe20000000016 */
[----:B------:R-:W-:Y:S01]  /*0200*/  BSSY.RECONVERGENT B0, `(.L_x_4) ;  /* 0x0000014000007945 */ /* 0x000fe20003800200 */
[----:B-----5:R-:W-:Y:S02]  /*0210*/  DADD R14, R6, R6 ;  /* 0x00000000060e7229 */ /* 0x020fe40000000006 */
[----:B--2---:R-:W-:-:S06]  /*0220*/  DADD R18, R18, R18 ;  /* 0x0000000012127229 */ /* 0x004fcc0000000012 */
[----:B---3--:R-:W-:-:S08]  /*0230*/  DFMA R2, R2, 2, R14 ;  /* 0x400000000202782b */ /* 0x008fd0000000000e */
[----:B------:R-:W-:Y:S02]  /*0240*/  DADD R2, R2, -R18 ;  /* 0x0000000002027229 */ /* 0x000fe40000000812 */
[----:B----4-:R-:W-:Y:S02]  /*0250*/  DADD R20, R20, R20 ;  /* 0x0000000014147229 */ /* 0x010fe40000000014 */
[----:B------:R-:W-:-:S06]  /*0260*/  DFMA R18, -R16, R24, 1 ;  /* 0x3ff000001012742b */ /* 0x000fcc0000000118 */
[----:B------:R-:W-:Y:S02]  /*0270*/  DADD R20, R2, -R20 ;  /* 0x0000000002147229 */ /* 0x000fe40000000814 */
[----:B------:R-:W-:-:S08]  /*0280*/  DFMA R18, R24, R18, R24 ;  /* 0x000000121812722b */ /* 0x000fd00000000018 */
[----:B------:R-:W-:-:S08]  /*0290*/  DMUL R2, R20, R18 ;  /* 0x0000001214027228 */ /* 0x000fd00000000000 */
[----:B------:R-:W-:-:S08]  /*02a0*/  DFMA R22, -R16, R2, R20 ;  /* 0x000000021016722b */ /* 0x000fd00000000114 */
[----:B------:R-:W-:Y:S01]  /*02b0*/  DFMA R2, R18, R22, R2 ;  /* 0x000000161202722b */ /* 0x000fe20000000002 */
[----:B------:R-:W-:-:S09]  /*02c0*/  FSETP.GEU.AND P1, PT, |R21|, 6.5827683646048100446e-37, PT ;  /* 0x036000001500780b */ /* 0x000fd20003f2e200 */
[----:B------:R-:W-:-:S05]  /*02d0*/  FFMA R0, RZ, R17, R3 ;  /* 0x00000011ff007223 */ /* 0x000fca0000000003 */
[----:B------:R-:W-:-:S13]  /*02e0*/  FSETP.GT.AND P0, PT, |R0|, 1.469367938527859385e-39, PT ;  /* 0x001000000000780b */ /* 0x000fda0003f04200 */
[----:B------:R-:W-:Y:S05]  /*02f0*/  @P0 BRA P1, `(.L_x_5) ;  /* 0x0000000000100947 */ /* 0x000fea0000800000 */
[----:B------:R-:W-:-:S07]  /*0300*/  MOV R0, 0x320 ;  /* 0x0000032000007802 */ /* 0x000fce0000000f00 */
[----:B------:R-:W-:Y:S05]  /*0310*/  CALL.REL.NOINC `($__internal_0_$__cuda_sm20_div_rn_f64_full) ;  /* 0x0000000000587944 */ /* 0x000fea0003c00000 */
[----:B------:R-:W-:Y:S02]  /*0320*/  IMAD.MOV.U32 R2, RZ, RZ, R22 ;  /* 0x000000ffff027224 */ /* 0x000fe400078e0016 */
[----:B------:R-:W-:-:S07]  /*0330*/  IMAD.MOV.U32 R3, RZ, RZ, R23 ;  /* 0x000000ffff037224 */ /* 0x000fce00078e0017 */
.L_x_5:
[----:B------:R-:W-:Y:S05]  /*0340*/  BSYNC.RECONVERGENT B0 ;  /* 0x0000000000007941 */ /* 0x000fea0003800200 */
.L_x_4:
[----:B------:R-:W0:Y:S02]  /*0350*/  LDCU.64 UR6, c[0x0][0x3a0] ;  /* 0x00007400ff0677ac */ /* 0x000e240008000a00 */
[----:B0-----:R-:W-:-:S08]  /*0360*/  DMUL R2, R2, UR6 ;  /* 0x0000000602027c28 */ /* 0x001fd00008000000 */
[----:B------:R-:W-:-:S08]  /*0370*/  DADD R14, R14, -R2 ;  /* 0x000000000e0e7229 */ /* 0x000fd00000000802 */
[----:B------:R-:W-:-:S07]  /*0380*/  DADD R14, -R6, R14 ;  /* 0x00000000060e7229 */ /* 0x000fce000000010e */
[----:B------:R-:W-:Y:S04]  /*0390*/  STG.E.64 desc[UR4][R4.64], R14 ;  /* 0x0000000e04007986 */ /* 0x000fe8000c101b04 */
[----:B------:R-:W2:Y:S02]  /*03a0*/  LDG.E.64 R6, desc[UR4][R8.64] ;  /* 0x0000000408067981 */ /* 0x000ea4000c1e1b00 */
[----:B--2---:R-:W-:-:S08]  /*03b0*/  DFMA R16, R6, 2, R2 ;  /* 0x400000000610782b */ /* 0x004fd00000000002 */
[----:B------:R-:W-:-:S07]  /*03c0*/  DADD R16, -R6, R16 ;  /* 0x0000000006107229 */ /* 0x000fce0000000110 */
[----:B------:R-:W-:Y:S04]  /*03d0*/  STG.E.64 desc[UR4][R8.64], R16 ;  /* 0x0000001008007986 */ /* 0x000fe8000c101b04 */
[----:B------:R-:W2:Y:S02]  /*03e0*/  LDG.E.64 R6, desc[UR4][R12.64] ;  /* 0x000000040c067981 */ /* 0x000ea4000c1e1b00 */
[----:B--2---:R-:W-:-:S08]  /*03f0*/  DFMA R18, R6, 2, R2 ;  /* 0x400000000612782b */ /* 0x004fd00000000002 */
[----:B------:R-:W-:-:S07]  /*0400*/  DADD R18, -R6, R18 ;  /* 0x0000000006127229 */ /* 0x000fce0000000112 */
[----:B------:R-:W-:Y:S04]  /*0410*/  STG.E.64 desc[UR4][R12.64], R18 ;  /* 0x000000120c007986 */ /* 0x000fe8000c101b04 */
[----:B------:R-:W2:Y:S02]  /*0420*/  LDG.E.64 R6, desc[UR4][R10.64] ;  /* 0x000000040a067981 */ /* 0x000ea4000c1e1b00 */
[----:B--2---:R-:W-:-:S08]  /*0430*/  DADD R20, R6, R6 ;  /* 0x0000000006147229 */ /* 0x004fd00000000006 */
[----:B------:R-:W-:-:S08]  /*0440*/  DADD R20, -R2, R20 ;  /* 0x0000000002147229 */ /* 0x000fd00000000114 */
[----:B------:R-:W-:-:S07]  /*0450*/  DADD R20, -R6, R20 ;  /* 0x0000000006147229 */ /* 0x000fce0000000114 */
[----:B------:R-:W-:Y:S01]  /*0460*/  STG.E.64 desc[UR4][R10.64], R20 ;  /* 0x000000140a007986 */ /* 0x000fe2000c101b04 */
[----:B------:R-:W-:Y:S05]  /*0470*/  EXIT ;  /* 0x000000000000794d */ /* 0x000fea0003800000 */
        .weak           $__internal_0_$__cuda_sm20_div_rn_f64_full
        .type           $__internal_0_$__cuda_sm20_div_rn_f64_full,@function
        .size           $__internal_0_$__cuda_sm20_div_rn_f64_full,(.L_x_13 - $__internal_0_$__cuda_sm20_div_rn_f64_full)
$__internal_0_$__cuda_sm20_div_rn_f64_full:
[----:B------:R-:W-:Y:S01]  /*0480*/  IMAD.MOV.U32 R3, RZ, RZ, R21 ;  /* 0x000000ffff037224 */ /* 0x000fe200078e0015 */
[C---:B------:R-:W-:Y:S01]  /*0490*/  FSETP.GEU.AND P0, PT, |R17|.reuse, 1.469367938527859385e-39, PT ;  /* 0x001000001100780b */ /* 0x040fe20003f0e200 */
[----:B------:R-:W-:Y:S01]  /*04a0*/  IMAD.MOV.U32 R23, RZ, RZ, 0x1ca00000 ;  /* 0x1ca00000ff177424 */ /* 0x000fe200078e00ff */
[----:B------:R-:W-:Y:S01]  /*04b0*/  LOP3.LUT R18, R17, 0x800fffff, RZ, 0xc0, !PT ;  /* 0x800fffff11127812 */ /* 0x000fe200078ec0ff */
[----:B------:R-:W-:Y:S01]  /*04c0*/  IMAD.MOV.U32 R2, RZ, RZ, R20 ;  /* 0x000000ffff027224 */ /* 0x000fe200078e0014 */
[C---:B------:R-:W-:Y:S01]  /*04d0*/  FSETP.GEU.AND P2, PT, |R3|.reuse, 1.469367938527859385e-39, PT ;  /* 0x001000000300780b */ /* 0x040fe20003f4e200 */
[----:B------:R-:W-:Y:S01]  /*04e0*/  IMAD.MOV.U32 R26, RZ, RZ, 0x1 ;  /* 0x00000001ff1a7424 */ /* 0x000fe200078e00ff */
[----:B------:R-:W-:Y:S01]  /*04f0*/  LOP3.LUT R19, R18, 0x3ff00000, RZ, 0xfc, !PT ;  /* 0x3ff0000012137812 */ /* 0x000fe200078efcff */
[----:B------:R-:W-:Y:S01]  /*0500*/  IMAD.MOV.U32 R18, RZ, RZ, R16 ;  /* 0x000000ffff127224 */ /* 0x000fe200078e0010 */
[----:B------:R-:W-:Y:S01]  /*0510*/  LOP3.LUT R22, R3, 0x7ff00000, RZ, 0xc0, !PT ;  /* 0x7ff0000003167812 */ /* 0x000fe200078ec0ff */
[----:B------:R-:W-:Y:S01]  /*0520*/  IMAD.MOV.U32 R20, RZ, RZ, R2 ;  /* 0x000000ffff147224 */ /* 0x000fe200078e0002 */
[----:B------:R-:W-:Y:S01]  /*0530*/  LOP3.LUT R25, R17, 0x7ff00000, RZ, 0xc0, !PT ;  /* 0x7ff0000011197812 */ /* 0x000fe200078ec0ff */
[----:B------:R-:W-:Y:S02]  /*0540*/  BSSY.RECONVERGENT B1, `(.L_x_6) ;  /* 0x000004d000017945 */ /* 0x000fe40003800200 */
[----:B------:R-:W-:Y:S01]  /*0550*/  @!P0 DMUL R18, R16, 8.98846567431157953865e+307 ;  /* 0x7fe0000010128828 */ /* 0x000fe20000000000 */
[----:B------:R-:W-:Y:S01]  /*0560*/  ISETP.GE.U32.AND P1, PT, R22, R25, PT ;  /* 0x000000191600720c */ /* 0x000fe20003f26070 */
[----:B------:R-:W-:-:S02]  /*0570*/  IMAD.MOV.U32 R24, RZ, RZ, R22 ;  /* 0x000000ffff187224 */ /* 0x000fc400078e0016 */
[----:B------:R-:W-:Y:S01]  /*0580*/  @!P2 LOP3.LUT R21, R17, 0x7ff00000, RZ, 0xc0, !PT ;  /* 0x7ff000001115a812 */ /* 0x000fe200078ec0ff */
[----:B------:R-:W-:Y:S01]  /*0590*/  @!P2 IMAD.MOV.U32 R28, RZ, RZ, RZ ;  /* 0x000000ffff1ca224 */ /* 0x000fe200078e00ff */
[----:B------:R-:W0:Y:S02]  /*05a0*/  MUFU.RCP64H R27, R19 ;  /* 0x00000013001b7308 */ /* 0x000e240000001800 */
[----:B------:R-:W-:Y:S02]  /*05b0*/  @!P2 ISETP.GE.U32.AND P3, PT, R22, R21, PT ;  /* 0x000000151600a20c */ /* 0x000fe40003f66070 */
[C---:B------:R-:W-:Y:S02]  /*05c0*/  SEL R21, R23.reuse, 0x63400000, !P1 ;  /* 0x6340000017157807 */ /* 0x040fe40004800000 */
[----:B------:R-:W-:Y:S02]  /*05d0*/  @!P2 SEL R29, R23, 0x63400000, !P3 ;  /* 0x63400000171da807 */ /* 0x000fe40005800000 */
[----:B------:R-:W-:-:S02]  /*05e0*/  LOP3.LUT R21, R21, 0x800fffff, R3, 0xf8, !PT ;  /* 0x800fffff15157812 */ /* 0x000fc400078ef803 */
[----:B------:R-:W-:Y:S02]  /*05f0*/  @!P2 LOP3.LUT R29, R29, 0x80000000, R3, 0xf8, !PT ;  /* 0x800000001d1da812 */ /* 0x000fe400078ef803 */
[----:B------:R-:W-:Y:S02]  /*0600*/  @!P0 LOP3.LUT R25, R19, 0x7ff00000, RZ, 0xc0, !PT ;  /* 0x7ff0000013198812 */ /* 0x000fe400078ec0ff */
[----:B------:R-:W-:-:S06]  /*0610*/  @!P2 LOP3.LUT R29, R29, 0x100000, RZ, 0xfc, !PT ;  /* 0x001000001d1da812 */ /* 0x000fcc00078efcff */
[----:B------:R-:W-:Y:S02]  /*0620*/  @!P2 DFMA R20, R20, 2, -R28 ;  /* 0x400000001414a82b */ /* 0x000fe4000000081c */
[----:B0-----:R-:W-:-:S08]  /*0630*/  DFMA R28, R26, -R18, 1 ;  /* 0x3ff000001a1c742b */ /* 0x001fd00000000812 */
[----:B------:R-:W-:Y:S01]  /*0640*/  DFMA R28, R28, R28, R28 ;  /* 0x0000001c1c1c722b */ /* 0x000fe2000000001c */
[----:B------:R-:W-:-:S07]  /*0650*/  @!P2 LOP3.LUT R24, R21, 0x7ff00000, RZ, 0xc0, !PT ;  /* 0x7ff000001518a812 */ /* 0x000fce00078ec0ff */
[----:B------:R-:W-:-:S08]  /*0660*/  DFMA R28, R26, R28, R26 ;  /* 0x0000001c1a1c722b */ /* 0x000fd0000000001a */
[----:B------:R-:W-:-:S08]  /*0670*/  DFMA R26, R28, -R18, 1 ;  /* 0x3ff000001c1a742b */ /* 0x000fd00000000812 */
[----:B------:R-:W-:-:S08]  /*0680*/  DFMA R26, R28, R26, R28 ;  /* 0x0000001a1c1a722b */ /* 0x000fd0000000001c */
[----:B------:R-:W-:-:S08]  /*0690*/  DMUL R28, R26, R20 ;  /* 0x000000141a1c7228 */ /* 0x000fd00000000000 */
[----:B------:R-:W-:-:S08]  /*06a0*/  DFMA R30, R28, -R18, R20 ;  /* 0x800000121c1e722b */ /* 0x000fd00000000014 */
[----:B------:R-:W-:Y:S01]  /*06b0*/  DFMA R26, R26, R30, R28 ;  /* 0x0000001e1a1a722b */ /* 0x000fe2000000001c */
[----:B------:R-:W-:-:S05]  /*06c0*/  VIADD R28, R24, 0xffffffff ;  /* 0xffffffff181c7836 */ /* 0x000fca0000000000 */
[----:B------:R-:W-:Y:S01]  /*06d0*/  ISETP.GT.U32.AND P0, PT, R28, 0x7feffffe, PT ;  /* 0x7feffffe1c00780c */ /* 0x000fe20003f04070 */
[----:B------:R-:W-:-:S05]  /*06e0*/  VIADD R28, R25, 0xffffffff ;  /* 0xffffffff191c7836 */ /* 0x000fca0000000000 */
[----:B------:R-:W-:-:S13]  /*06f0*/  ISETP.GT.U32.OR P0, PT, R28, 0x7feffffe, P0 ;  /* 0x7feffffe1c00780c */ /* 0x000fda0000704470 */
[----:B------:R-:W-:Y:S05]  /*0700*/  @P0 BRA `(.L_x_7) ;  /* 0x00000000006c0947 */ /* 0x000fea0003800000 */
[----:B------:R-:W-:-:S04]  /*0710*/  LOP3.LUT R3, R17, 0x7ff00000, RZ, 0xc0, !PT ;  /* 0x7ff0000011037812 */ /* 0x000fc800078ec0ff */
[CC--:B------:R-:W-:Y:S02]  /*0720*/  VIADDMNMX R2, R22.reuse, -R3.reuse, 0xb9600000, !PT ;  /* 0xb960000016027446 */ /* 0x0c0fe40007800903 */
[----:B------:R-:W-:Y:S02]  /*0730*/  ISETP.GE.U32.AND P0, PT, R22, R3, PT ;  /* 0x000000031600720c */ /* 0x000fe40003f06070 */
[----:B------:R-:W-:Y:S02]  /*0740*/  VIMNMX R2, PT, PT, R2, 0x46a00000, PT ;  /* 0x46a0000002027848 */ /* 0x000fe40003fe0100 */
[----:B------:R-:W-:-:S05]  /*0750*/  SEL R23, R23, 0x63400000, !P0 ;  /* 0x6340000017177807 */ /* 0x000fca0004000000 */
[----:B------:R-:W-:Y:S02]  /*0760*/  IMAD.IADD R24, R2, 0x1, -R23 ;  /* 0x0000000102187824 */ /* 0x000fe400078e0a17 */
[----:B------:R-:W-:Y:S02]  /*0770*/  IMAD.MOV.U32 R2, RZ, RZ, RZ ;  /* 0x000000ffff027224 */ /* 0x000fe400078e00ff */
[----:B------:R-:W-:-:S06]  /*0780*/  VIADD R3, R24, 0x7fe00000 ;  /* 0x7fe0000018037836 */ /* 0x000fcc0000000000 */
[----:B------:R-:W-:-:S10]  /*0790*/  DMUL R22, R26, R2 ;  /* 0x000000021a167228 */ /* 0x000fd40000000000 */
[----:B------:R-:W-:-:S13]  /*07a0*/  FSETP.GTU.AND P0, PT, |R23|, 1.469367938527859385e-39, PT ;  /* 0x001000001700780b */ /* 0x000fda0003f0c200 */
[----:B------:R-:W-:Y:S05]  /*07b0*/  @P0 BRA `(.L_x_8) ;  /* 0x0000000000940947 */ /* 0x000fea0003800000 */
[----:B------:R-:W-:Y:S01]  /*07c0*/  DFMA R18, R26, -R18, R20 ;  /* 0x800000121a12722b */ /* 0x000fe20000000014 */
[----:B------:R-:W-:-:S09]  /*07d0*/  IMAD.MOV.U32 R2, RZ, RZ, RZ ;  /* 0x000000ffff027224 */ /* 0x000fd200078e00ff */
[C---:B------:R-:W-:Y:S02]  /*07e0*/  FSETP.NEU.AND P0, PT, R19.reuse, RZ, PT ;  /* 0x000000ff1300720b */ /* 0x040fe40003f0d000 */
[----:B------:R-:W-:-:S04]  /*07f0*/  LOP3.LUT R21, R19, 0x80000000, R17, 0x48, !PT ;  /* 0x8000000013157812 */ /* 0x000fc800078e4811 */
[----:B------:R-:W-:-:S07]  /*0800*/  LOP3.LUT R3, R21, R3, RZ, 0xfc, !PT ;  /* 0x0000000315037212 */ /* 0x000fce00078efcff */
[----:B------:R-:W-:Y:S05]  /*0810*/  @!P0 BRA `(.L_x_8) ;  /* 0x00000000007c8947 */ /* 0x000fea0003800000 */
[----:B------:R-:W-:Y:S01]  /*0820*/  IMAD.MOV R17, RZ, RZ, -R24 ;  /* 0x000000ffff117224 */ /* 0x000fe200078e0a18 */
[----:B------:R-:W-:Y:S01]  /*0830*/  DMUL.RP R2, R26, R2 ;  /* 0x000000021a027228 */ /* 0x000fe20000008000 */
[----:B------:R-:W-:-:S06]  /*0840*/  IMAD.MOV.U32 R16, RZ, RZ, RZ ;  /* 0x000000ffff107224 */ /* 0x000fcc00078e00ff */
[----:B------:R-:W-:-:S03]  /*0850*/  DFMA R16, R22, -R16, R26 ;  /* 0x800000101610722b */ /* 0x000fc6000000001a */
[----:B------:R-:W-:-:S03]  /*0860*/  LOP3.LUT R21, R3, R21, RZ, 0x3c, !PT ;  /* 0x0000001503157212 */ /* 0x000fc600078e3cff */
[----:B------:R-:W-:-:S04]  /*0870*/  IADD3 R16, PT, PT, -R24, -0x43300000, RZ ;  /* 0xbcd0000018107810 */ /* 0x000fc80007ffe1ff */
[----:B------:R-:W-:-:S04]  /*0880*/  FSETP.NEU.AND P0, PT, |R17|, R16, PT ;  /* 0x000000101100720b */ /* 0x000fc80003f0d200 */
[----:B------:R-:W-:Y:S02]  /*0890*/  FSEL R22, R2, R22, !P0 ;  /* 0x0000001602167208 */ /* 0x000fe40004000000 */
[----:B------:R-:W-:Y:S01]  /*08a0*/  FSEL R23, R21, R23, !P0 ;  /* 0x0000001715177208 */ /* 0x000fe20004000000 */
[----:B------:R-:W-:Y:S06]  /*08b0*/  BRA `(.L_x_8) ;  /* 0x0000000000547947 */ /* 0x000fec0003800000 */
.L_x_7:
[----:B------:R-:W-:-:S14]  /*08c0*/  DSETP.NAN.AND P0, PT, R2, R2, PT ;  /* 0x000000020200722a */ /* 0x000fdc0003f08000 */
[----:B------:R-:W-:Y:S05]  /*08d0*/  @P0 BRA `(.L_x_9) ;  /* 0x0000000000440947 */ /* 0x000fea0003800000 */
[----:B------:R-:W-:-:S14]  /*08e0*/  DSETP.NAN.AND P0, PT, R16, R16, PT ;  /* 0x000000101000722a */ /* 0x000fdc0003f08000 */
[----:B------:R-:W-:Y:S05]  /*08f0*/  @P0 BRA `(.L_x_10) ;  /* 0x0000000000300947 */ /* 0x000fea0003800000 */
[----:B------:R-:W-:Y:S01]  /*0900*/  ISETP.NE.AND P0, PT, R24, R25, PT ;  /* 0x000000191800720c */ /* 0x000fe20003f05270 */
[----:B------:R-:W-:Y:S02]  /*0910*/  IMAD.MOV.U32 R22, RZ, RZ, 0x0 ;  /* 0x00000000ff167424 */ /* 0x000fe400078e00ff */
[----:B------:R-:W-:-:S10]  /*0920*/  IMAD.MOV.U32 R23, RZ, RZ, -0x80000 ;  /* 0xfff80000ff177424 */ /* 0x000fd400078e00ff */
[----:B------:R-:W-:Y:S05]  /*0930*/  @!P0 BRA `(.L_x_8) ;  /* 0x0000000000348947 */ /* 0x000fea0003800000 */
[----:B------:R-:W-:Y:S02]  /*0940*/  ISETP.NE.AND P0, PT, R24, 0x7ff00000, PT ;  /* 0x7ff000001800780c */ /* 0x000fe40003f05270 */
[----:B------:R-:W-:Y:S02]  /*0950*/  LOP3.LUT R23, R3, 0x80000000, R17, 0x48, !PT ;  /* 0x8000000003177812 */ /* 0x000fe400078e4811 */
[----:B------:R-:W-:-:S13]  /*0960*/  ISETP.EQ.OR P0, PT, R25, RZ, !P0 ;  /* 0x000000ff1900720c */ /* 0x000fda0004702670 */
[----:B------:R-:W-:Y:S01]  /*0970*/  @P0 LOP3.LUT R2, R23, 0x7ff00000, RZ, 0xfc, !PT ;  /* 0x7ff0000017020812 */ /* 0x000fe200078efcff */
[----:B------:R-:W-:Y:S02]  /*0980*/  @!P0 IMAD.MOV.U32 R22, RZ, RZ, RZ ;  /* 0x000000ffff168224 */ /* 0x000fe400078e00ff */
[----:B------:R-:W-:Y:S02]  /*0990*/  @P0 IMAD.MOV.U32 R22, RZ, RZ, RZ ;  /* 0x000000ffff160224 */ /* 0x000fe400078e00ff */
[----:B------:R-:W-:Y:S01]  /*09a0*/  @P0 IMAD.MOV.U32 R23, RZ, RZ, R2 ;  /* 0x000000ffff170224 */ /* 0x000fe200078e0002 */
[----:B------:R-:W-:Y:S06]  /*09b0*/  BRA `(.L_x_8) ;  /* 0x0000000000147947 */ /* 0x000fec0003800000 */
.L_x_10:
[----:B------:R-:W-:Y:S01]  /*09c0*/  LOP3.LUT R23, R17, 0x80000, RZ, 0xfc, !PT ;  /* 0x0008000011177812 */ /* 0x000fe200078efcff */
[----:B------:R-:W-:Y:S01]  /*09d0*/  IMAD.MOV.U32 R22, RZ, RZ, R16 ;  /* 0x000000ffff167224 */ /* 0x000fe200078e0010 */
[----:B------:R-:W-:Y:S06]  /*09e0*/  BRA `(.L_x_8) ;  /* 0x0000000000087947 */ /* 0x000fec0003800000 */
.L_x_9:
[----:B------:R-:W-:Y:S01]  /*09f0*/  LOP3.LUT R23, R3, 0x80000, RZ, 0xfc, !PT ;  /* 0x0008000003177812 */ /* 0x000fe200078efcff */
[----:B------:R-:W-:-:S07]  /*0a00*/  IMAD.MOV.U32 R22, RZ, RZ, R2 ;  /* 0x000000ffff167224 */ /* 0x000fce00078e0002 */
.L_x_8:
[----:B------:R-:W-:Y:S05]  /*0a10*/  BSYNC.RECONVERGENT B1 ;  /* 0x0000000000017941 */ /* 0x000fea0003800200 */
.L_x_6:
[----:B------:R-:W-:Y:S02]  /*0a20*/  IMAD.MOV.U32 R2, RZ, RZ, R0 ;  /* 0x000000ffff027224 */ /* 0x000fe400078e0000 */
[----:B------:R-:W-:-:S04]  /*0a30*/  IMAD.MOV.U32 R3, RZ, RZ, 0x0 ;  /* 0x00000000ff037424 */ /* 0x000fc800078e00ff */
[----:B------:R-:W-:Y:S05]  /*0a40*/  RET.REL.NODEC R2 `(_Z10tlmScatterPdS_S_S_dPid) ;  /* 0xfffffff4026c7950 */ /* 0x000fea0003c3ffff */
.L_x_11:
        /* <DEDUP_REMOVED lines=11> */
.L_x_13:


//--------------------- .text._Z9tlmSourcePdS_S_S_Pid --------------------------
	.section	.text._Z9tlmSourcePdS_S_S_Pid,"ax",@progbits
	.align	128
        .global         _Z9tlmSourcePdS_S_S_Pid
        .type           _Z9tlmSourcePdS_S_S_Pid,@function
        .size           _Z9tlmSourcePdS_S_S_Pid,(.L_x_17 - _Z9tlmSourcePdS_S_S_Pid)
        .other          _Z9tlmSourcePdS_S_S_Pid,@"STO_CUDA_ENTRY STV_DEFAULT"
_Z9tlmSourcePdS_S_S_Pid:
.text._Z9tlmSourcePdS_S_S_Pid:
[----:B------:R-:W-:Y:S08]  /*0000*/  LDC R1, c[0x0][0x37c] ;  /* 0x0000df00ff017b82 */ /* 0x000ff00000000800 */
[----:B------:R-:W0:Y:S01]  /*0010*/  LDC.64 R2, c[0x0][0x3a0] ;  /* 0x0000e800ff027b82 */ /* 0x000e220000000a00 */
[----:B------:R-:W0:Y:S01]  /*0020*/  LDCU.64 UR4, c[0x0][0x358] ;  /* 0x00006b00ff0477ac */ /* 0x000e220008000a00 */
[----:B------:R-:W1:Y:S06]  /*0030*/  LDCU.64 UR6, c[0x0][0x3a8] ;  /* 0x00007500ff0677ac */ /* 0x000e6c0008000a00 */
[----:B------:R-:W2:Y:S08]  /*0040*/  LDC.64 R4, c[0x0][0x380] ;  /* 0x0000e000ff047b82 */ /* 0x000eb00000000a00 */
[----:B------:R-:W3:Y:S01]  /*0050*/  LDC.64 R8, c[0x0][0x388] ;  /* 0x0000e200ff087b82 */ /* 0x000ee20000000a00 */
[----:B0-----:R-:W4:Y:S04]  /*0060*/  LDG.E R0, desc[UR4][R2.64] ;  /* 0x0000000402007981 */ /* 0x001f28000c1e1900 */
[----:B------:R-:W4:Y:S02]  /*0070*/  LDG.E R7, desc[UR4][R2.64+0x4] ;  /* 0x0000040402077981 */ /* 0x000f24000c1e1900 */
[----:B----4-:R-:W-:-:S04]  /*0080*/  IMAD R7, R0, 0x64, R7 ;  /* 0x0000006400077824 */ /* 0x010fc800078e0207 */
[----:B--2---:R-:W-:-:S05]  /*0090*/  IMAD.WIDE R4, R7, 0x8, R4 ;  /* 0x0000000807047825 */ /* 0x004fca00078e0204 */
[----:B------:R-:W1:Y:S02]  /*00a0*/  LDG.E.64 R6, desc[UR4][R4.64] ;  /* 0x0000000404067981 */ /* 0x000e64000c1e1b00 */
[----:B-1----:R-:W-:-:S07]  /*00b0*/  DADD R6, R6, UR6 ;  /* 0x0000000606067e29 */ /* 0x002fce0008000000 */
[----:B------:R0:W-:Y:S04]  /*00c0*/  STG.E.64 desc[UR4][R4.64], R6 ;  /* 0x0000000604007986 */ /* 0x0001e8000c101b04 */
[----:B------:R-:W2:Y:S04]  /*00d0*/  LDG.E R0, desc[UR4][R2.64] ;  /* 0x0000000402007981 */ /* 0x000ea8000c1e1900 */
[----:B------:R-:W2:Y:S01]  /*00e0*/  LDG.E R11, desc[UR4][R2.64+0x4] ;  /* 0x00000404020b7981 */ /* 0x000ea2000c1e1900 */
[----:B0-----:R-:W0:Y:S01]  /*00f0*/  LDC.64 R4, c[0x0][0x390] ;  /* 0x0000e400ff047b82 */ /* 0x001e220000000a00 */
[----:B--2---:R-:W-:-:S04]  /*0100*/  IMAD R11, R0, 0x64, R11 ;  /* 0x00000064000b7824 */ /* 0x004fc800078e020b */
[----:B---3--:R-:W-:-:S05]  /*0110*/  IMAD.WIDE R8, R11, 0x8, R8 ;  /* 0x000000080b087825 */ /* 0x008fca00078e0208 */
[----:B------:R-:W2:Y:S02]  /*0120*/  LDG.E.64 R10, desc[UR4][R8.64] ;  /* 0x00000004080a7981 */ /* 0x000ea4000c1e1b00 */
[----:B--2---:R-:W-:-:S07]  /*0130*/  DADD R10, R10, -UR6 ;  /* 0x800000060a0a7e29 */ /* 0x004fce0008000000 */
[----:B------:R1:W-:Y:S04]  /*0140*/  STG.E.64 desc[UR4][R8.64], R10 ;  /* 0x0000000a08007986 */ /* 0x0003e8000c101b04 */
[----:B------:R-:W2:Y:S04]  /*0150*/  LDG.E R0, desc[UR4][R2.64] ;  /* 0x0000000402007981 */ /* 0x000ea8000c1e1900 */
[----:B------:R-:W2:Y:S01]  /*0160*/  LDG.E R13, desc[UR4][R2.64+0x4] ;  /* 0x00000404020d7981 */ /* 0x000ea2000c1e1900 */
[----:B-1----:R-:W1:Y:S01]  /*0170*/  LDC.64 R8, c[0x0][0x398] ;  /* 0x0000e600ff087b82 */ /* 0x002e620000000a00 */
[----:B--2---:R-:W-:-:S04]  /*0180*/  IMAD R13, R0, 0x64, R13 ;  /* 0x00000064000d7824 */ /* 0x004fc800078e020d */
[----:B0-----:R-:W-:-:S05]  /*0190*/  IMAD.WIDE R4, R13, 0x8, R4 ;  /* 0x000000080d047825 */ /* 0x001fca00078e0204 */
[----:B------:R-:W2:Y:S02]  /*01a0*/  LDG.E.64 R6, desc[UR4][R4.64] ;  /* 0x0000000404067981 */ /* 0x000ea4000c1e1b00 */
[----:B--2---:R-:W-:-:S07]  /*01b0*/  DADD R6, R6, -UR6 ;  /* 0x8000000606067e29 */ /* 0x004fce0008000000 */
[----:B------:R-:W-:Y:S04]  /*01c0*/  STG.E.64 desc[UR4][R4.64], R6 ;  /* 0x0000000604007986 */ /* 0x000fe8000c101b04 */
[----:B------:R-:W2:Y:S04]  /*01d0*/  LDG.E R0, desc[UR4][R2.64] ;  /* 0x0000000402007981 */ /* 0x000ea8000c1e1900 */
[----:B------:R-:W2:Y:S02]  /*01e0*/  LDG.E R13, desc[UR4][R2.64+0x4] ;  /* 0x00000404020d7981 */ /* 0x000ea4000c1e1900 */
[----:B--2---:R-:W-:-:S04]  /*01f0*/  IMAD R13, R0, 0x64, R13 ;  /* 0x00000064000d7824 */ /* 0x004fc800078e020d */
[----:B-1----:R-:W-:-:S05]  /*0200*/  IMAD.WIDE R8, R13, 0x8, R8 ;  /* 0x000000080d087825 */ /* 0x002fca00078e0208 */
[----:B------:R-:W2:Y:S02]  /*0210*/  LDG.E.64 R10, desc[UR4][R8.64] ;  /* 0x00000004080a7981 */ /* 0x000ea4000c1e1b00 */
[----:B--2---:R-:W-:-:S07]  /*0220*/  DADD R10, R10, UR6 ;  /* 0x000000060a0a7e29 */ /* 0x004fce0008000000 */
[----:B------:R-:W-:Y:S01]  /*0230*/  STG.E.64 desc[UR4][R8.64], R10 ;  /* 0x0000000a08007986 */ /* 0x000fe2000c101b04 */
[----:B------:R-:W-:Y:S05]  /*0240*/  EXIT ;  /* 0x000000000000794d */ /* 0x000fea0003800000 */
.L_x_12:
        /* <DEDUP_REMOVED lines=11> */
.L_x_17:


//--------------------- .nv.shared.reserved.0     --------------------------
	.section	.nv.shared.reserved.0,"aw",@nobits
	.weak		__nv_reservedSMEM_offset_0_alias
	.size		__nv_reservedSMEM_offset_0_alias, 0, 64
	.other		__nv_reservedSMEM_offset_0_alias,@"STO_CUDA_RESERVED_SHARED STV_DEFAULT"
__nv_reservedSMEM_offset_0_alias:
	.zero		0
	.zero		64


//--------------------- .nv.constant0._Z9tlmOutputPdS_S_iPi --------------------------
	.section	.nv.constant0._Z9tlmOutputPdS_S_iPi,"a",@progbits
	.sectionflags	@""
	.align	4
.nv.constant0._Z9tlmOutputPdS_S_iPi:
	.zero		936


//--------------------- .nv.constant0._Z10tlmConnectPdS_S_S_ddddPi --------------------------
	.section	.nv.constant0._Z10tlmConnectPdS_S_S_ddddPi,"a",@progbits
	.sectionflags	@""
	.align	4
.nv.constant0._Z10tlmConnectPdS_S_S_ddddPi:
	.zero		968


//--------------------- .nv.constant0._Z10tlmScatterPdS_S_S_dPid --------------------------
	.section	.nv.constant0._Z10tlmScatterPdS_S_S_dPid,"a",@progbits
	.sectionflags	@""
	.align	4
.nv.constant0._Z10tlmScatterPdS_S_S_dPid:
	.zero		952


//--------------------- .nv.constant0._Z9tlmSourcePdS_S_S_Pid --------------------------
	.section	.nv.constant0._Z9tlmSourcePdS_S_S_Pid,"a",@progbits
	.sectionflags	@""
	.align	4
.nv.constant0._Z9tlmSourcePdS_S_S_Pid:
	.zero		944


//--------------------- SYMBOLS --------------------------

	.type		.nv.reservedSmem.offset0,@object
	.size		.nv.reservedSmem.offset0,0x4
